//
// Generated by NVIDIA NVVM Compiler
//
// Compiler Build ID: CL-36424714
// Cuda compilation tools, release 13.0, V13.0.88
// Based on NVVM 20.0.0
//

.version 9.0
.target sm_100
.address_size 64

	// .globl	_Z9layerNormPKfPfii
.extern .shared .align 16 .b8 shared[];

.visible .entry _Z9layerNormPKfPfii(
	.param .u64 .ptr .align 1 _Z9layerNormPKfPfii_param_0,
	.param .u64 .ptr .align 1 _Z9layerNormPKfPfii_param_1,
	.param .u32 _Z9layerNormPKfPfii_param_2,
	.param .u32 _Z9layerNormPKfPfii_param_3
)
{
	.reg .pred 	%p<24>;
	.reg .b32 	%r<95>;
	.reg .b32 	%f<159>;
	.reg .b64 	%rd<9>;
	.reg .b64 	%fd<3>;

	ld.param.u64 	%rd3, [_Z9layerNormPKfPfii_param_0];
	ld.param.u64 	%rd4, [_Z9layerNormPKfPfii_param_1];
	ld.param.u32 	%r45, [_Z9layerNormPKfPfii_param_2];
	ld.param.u32 	%r44, [_Z9layerNormPKfPfii_param_3];
	mov.u32 	%r46, %tid.x;
	mov.u32 	%r47, %ctaid.x;
	mov.u32 	%r48, %ntid.x;
	mad.lo.s32 	%r1, %r47, %r48, %r46;
	setp.ge.u32 	%p1, %r1, %r45;
	@%p1 bra 	$L__BB0_32;
	mov.u32 	%r94, %tid.y;
	setp.ge.s32 	%p2, %r94, %r44;
	@%p2 bra 	$L__BB0_4;
	mul.lo.s32 	%r3, %r44, %r1;
	mov.u32 	%r4, %ntid.y;
	cvta.to.global.u64 	%rd1, %rd3;
	mov.u32 	%r51, shared;
	mov.u32 	%r81, %r94;
$L__BB0_3:
	add.s32 	%r49, %r81, %r3;
	mul.wide.u32 	%rd5, %r49, 4;
	add.s64 	%rd6, %rd1, %rd5;
	ld.global.f32 	%f30, [%rd6];
	shl.b32 	%r50, %r81, 2;
	add.s32 	%r52, %r51, %r50;
	st.shared.f32 	[%r52], %f30;
	add.s32 	%r81, %r81, %r4;
	setp.lt.s32 	%p3, %r81, %r44;
	@%p3 bra 	$L__BB0_3;
$L__BB0_4:
	bar.sync 	0;
	setp.lt.s32 	%p4, %r44, 1;
	mov.f32 	%f150, 0f00000000;
	@%p4 bra 	$L__BB0_17;
	and.b32  	%r7, %r44, 15;
	setp.lt.u32 	%p5, %r44, 16;
	mov.f32 	%f150, 0f00000000;
	mov.b32 	%r85, 0;
	@%p5 bra 	$L__BB0_8;
	and.b32  	%r85, %r44, 2147483632;
	mov.u32 	%r55, shared;
	add.s32 	%r82, %r55, 32;
	neg.s32 	%r83, %r85;
	mov.f32 	%f150, 0f00000000;
$L__BB0_7:
	.pragma "nounroll";
	ld.shared.v4.f32 	{%f35, %f36, %f37, %f38}, [%r82+-32];
	add.f32 	%f39, %f150, %f35;
	add.f32 	%f40, %f39, %f36;
	add.f32 	%f41, %f40, %f37;
	add.f32 	%f42, %f41, %f38;
	ld.shared.v4.f32 	{%f43, %f44, %f45, %f46}, [%r82+-16];
	add.f32 	%f47, %f42, %f43;
	add.f32 	%f48, %f47, %f44;
	add.f32 	%f49, %f48, %f45;
	add.f32 	%f50, %f49, %f46;
	ld.shared.v4.f32 	{%f51, %f52, %f53, %f54}, [%r82];
	add.f32 	%f55, %f50, %f51;
	add.f32 	%f56, %f55, %f52;
	add.f32 	%f57, %f56, %f53;
	add.f32 	%f58, %f57, %f54;
	ld.shared.v4.f32 	{%f59, %f60, %f61, %f62}, [%r82+16];
	add.f32 	%f63, %f58, %f59;
	add.f32 	%f64, %f63, %f60;
	add.f32 	%f65, %f64, %f61;
	add.f32 	%f150, %f65, %f62;
	add.s32 	%r83, %r83, 16;
	add.s32 	%r82, %r82, 64;
	setp.ne.s32 	%p6, %r83, 0;
	@%p6 bra 	$L__BB0_7;
$L__BB0_8:
	setp.eq.s32 	%p7, %r7, 0;
	@%p7 bra 	$L__BB0_17;
	and.b32  	%r15, %r44, 7;
	setp.lt.u32 	%p8, %r7, 8;
	@%p8 bra 	$L__BB0_11;
	shl.b32 	%r56, %r85, 2;
	mov.u32 	%r57, shared;
	add.s32 	%r58, %r57, %r56;
	ld.shared.f32 	%f67, [%r58];
	add.f32 	%f68, %f150, %f67;
	ld.shared.f32 	%f69, [%r58+4];
	add.f32 	%f70, %f68, %f69;
	ld.shared.f32 	%f71, [%r58+8];
	add.f32 	%f72, %f70, %f71;
	ld.shared.f32 	%f73, [%r58+12];
	add.f32 	%f74, %f72, %f73;
	ld.shared.f32 	%f75, [%r58+16];
	add.f32 	%f76, %f74, %f75;
	ld.shared.f32 	%f77, [%r58+20];
	add.f32 	%f78, %f76, %f77;
	ld.shared.f32 	%f79, [%r58+24];
	add.f32 	%f80, %f78, %f79;
	ld.shared.f32 	%f81, [%r58+28];
	add.f32 	%f150, %f80, %f81;
	add.s32 	%r85, %r85, 8;
$L__BB0_11:
	setp.eq.s32 	%p9, %r15, 0;
	@%p9 bra 	$L__BB0_17;
	and.b32  	%r18, %r44, 3;
	setp.lt.u32 	%p10, %r15, 4;
	@%p10 bra 	$L__BB0_14;
	shl.b32 	%r59, %r85, 2;
	mov.u32 	%r60, shared;
	add.s32 	%r61, %r60, %r59;
	ld.shared.f32 	%f83, [%r61];
	add.f32 	%f84, %f150, %f83;
	ld.shared.f32 	%f85, [%r61+4];
	add.f32 	%f86, %f84, %f85;
	ld.shared.f32 	%f87, [%r61+8];
	add.f32 	%f88, %f86, %f87;
	ld.shared.f32 	%f89, [%r61+12];
	add.f32 	%f150, %f88, %f89;
	add.s32 	%r85, %r85, 4;
$L__BB0_14:
	setp.eq.s32 	%p11, %r18, 0;
	@%p11 bra 	$L__BB0_17;
	shl.b32 	%r62, %r85, 2;
	mov.u32 	%r63, shared;
	add.s32 	%r88, %r63, %r62;
	neg.s32 	%r87, %r18;
$L__BB0_16:
	.pragma "nounroll";
	ld.shared.f32 	%f90, [%r88];
	add.f32 	%f150, %f150, %f90;
	add.s32 	%r88, %r88, 4;
	add.s32 	%r87, %r87, 1;
	setp.ne.s32 	%p12, %r87, 0;
	@%p12 bra 	$L__BB0_16;
$L__BB0_17:
	setp.lt.s32 	%p13, %r44, 1;
	cvt.rn.f32.s32 	%f14, %r44;
	div.rn.f32 	%f15, %f150, %f14;
	mov.f32 	%f158, 0f00000000;
	@%p13 bra 	$L__BB0_29;
	and.b32  	%r27, %r44, 7;
	setp.lt.u32 	%p14, %r44, 8;
	mov.f32 	%f158, 0f00000000;
	mov.b32 	%r92, 0;
	@%p14 bra 	$L__BB0_21;
	and.b32  	%r92, %r44, 2147483640;
	mov.u32 	%r66, shared;
	add.s32 	%r89, %r66, 16;
	neg.s32 	%r90, %r92;
	mov.f32 	%f158, 0f00000000;
$L__BB0_20:
	.pragma "nounroll";
	ld.shared.v4.f32 	{%f95, %f96, %f97, %f98}, [%r89+-16];
	sub.f32 	%f99, %f95, %f15;
	fma.rn.f32 	%f100, %f99, %f99, %f158;
	sub.f32 	%f101, %f96, %f15;
	fma.rn.f32 	%f102, %f101, %f101, %f100;
	sub.f32 	%f103, %f97, %f15;
	fma.rn.f32 	%f104, %f103, %f103, %f102;
	sub.f32 	%f105, %f98, %f15;
	fma.rn.f32 	%f106, %f105, %f105, %f104;
	ld.shared.v4.f32 	{%f107, %f108, %f109, %f110}, [%r89];
	sub.f32 	%f111, %f107, %f15;
	fma.rn.f32 	%f112, %f111, %f111, %f106;
	sub.f32 	%f113, %f108, %f15;
	fma.rn.f32 	%f114, %f113, %f113, %f112;
	sub.f32 	%f115, %f109, %f15;
	fma.rn.f32 	%f116, %f115, %f115, %f114;
	sub.f32 	%f117, %f110, %f15;
	fma.rn.f32 	%f158, %f117, %f117, %f116;
	add.s32 	%r90, %r90, 8;
	add.s32 	%r89, %r89, 32;
	setp.ne.s32 	%p15, %r90, 0;
	@%p15 bra 	$L__BB0_20;
$L__BB0_21:
	setp.eq.s32 	%p16, %r27, 0;
	@%p16 bra 	$L__BB0_29;
	and.b32  	%r35, %r44, 3;
	setp.lt.u32 	%p17, %r27, 4;
	@%p17 bra 	$L__BB0_24;
	shl.b32 	%r67, %r92, 2;
	mov.u32 	%r68, shared;
	add.s32 	%r69, %r68, %r67;
	ld.shared.f32 	%f119, [%r69];
	sub.f32 	%f120, %f119, %f15;
	fma.rn.f32 	%f121, %f120, %f120, %f158;
	ld.shared.f32 	%f122, [%r69+4];
	sub.f32 	%f123, %f122, %f15;
	fma.rn.f32 	%f124, %f123, %f123, %f121;
	ld.shared.f32 	%f125, [%r69+8];
	sub.f32 	%f126, %f125, %f15;
	fma.rn.f32 	%f127, %f126, %f126, %f124;
	ld.shared.f32 	%f128, [%r69+12];
	sub.f32 	%f129, %f128, %f15;
	fma.rn.f32 	%f158, %f129, %f129, %f127;
	add.s32 	%r92, %r92, 4;
$L__BB0_24:
	setp.eq.s32 	%p18, %r35, 0;
	@%p18 bra 	$L__BB0_29;
	setp.eq.s32 	%p19, %r35, 1;
	@%p19 bra 	$L__BB0_27;
	shl.b32 	%r70, %r92, 2;
	mov.u32 	%r71, shared;
	add.s32 	%r72, %r71, %r70;
	ld.shared.f32 	%f131, [%r72];
	sub.f32 	%f132, %f131, %f15;
	fma.rn.f32 	%f133, %f132, %f132, %f158;
	ld.shared.f32 	%f134, [%r72+4];
	sub.f32 	%f135, %f134, %f15;
	fma.rn.f32 	%f158, %f135, %f135, %f133;
	add.s32 	%r92, %r92, 2;
$L__BB0_27:
	and.b32  	%r73, %r44, 1;
	setp.eq.b32 	%p20, %r73, 1;
	not.pred 	%p21, %p20;
	@%p21 bra 	$L__BB0_29;
	shl.b32 	%r74, %r92, 2;
	mov.u32 	%r75, shared;
	add.s32 	%r76, %r75, %r74;
	ld.shared.f32 	%f136, [%r76];
	sub.f32 	%f137, %f136, %f15;
	fma.rn.f32 	%f158, %f137, %f137, %f158;
$L__BB0_29:
	setp.ge.s32 	%p22, %r94, %r44;
	div.rn.f32 	%f138, %f158, %f14;
	cvt.f64.f32 	%fd1, %f138;
	add.f64 	%fd2, %fd1, 0d3E7AD7F29ABCAF48;
	cvt.rn.f32.f64 	%f28, %fd2;
	@%p22 bra 	$L__BB0_32;
	mul.lo.s32 	%r40, %r44, %r1;
	mov.u32 	%r41, %ntid.y;
	cvta.to.global.u64 	%rd2, %rd4;
	sqrt.rn.f32 	%f29, %f28;
	mov.u32 	%r78, shared;
$L__BB0_31:
	shl.b32 	%r77, %r94, 2;
	add.s32 	%r79, %r78, %r77;
	ld.shared.f32 	%f139, [%r79];
	sub.f32 	%f140, %f139, %f15;
	div.rn.f32 	%f141, %f140, %f29;
	add.s32 	%r80, %r94, %r40;
	mul.wide.u32 	%rd7, %r80, 4;
	add.s64 	%rd8, %rd2, %rd7;
	st.global.f32 	[%rd8], %f141;
	add.s32 	%r94, %r94, %r41;
	setp.lt.s32 	%p23, %r94, %r44;
	@%p23 bra 	$L__BB0_31;
$L__BB0_32:
	ret;

}


// ===== COMPILED SASS (sm_100) =====

	.target	sm_100

	.elftype	@"ET_EXEC"


//--------------------- .note.nv.tkinfo           --------------------------
	.section	.note.nv.tkinfo,"",@"SHT_NOTE"
	.sectionflags	@"SHF_NOTE_NV_TKINFO"
	.tkinfo
        /*0018*/ 	.word	0x00000002
        /*0030*/ 	.string	""
        /*0030*/ 	.string	"ptxas"
        /*0030*/ 	.string	"Cuda compilation tools, release 13.0, V13.0.88"
        /*0030*/ 	.string	"Build cuda_13.0.r13.0/compiler.36424714_0"
        /*0030*/ 	.string	"-arch sm_100 -m 64 "



//--------------------- .note.nv.cuinfo           --------------------------
	.section	.note.nv.cuinfo,"",@"SHT_NOTE"
	.sectionflags	@"SHF_NOTE_NV_CUINFO"
        /*0018*/ 	.short	0x0002
        /*001a*/ 	.short	0x0064
        /*001c*/ 	.short	0x0082
	.zero		2


//--------------------- .nv.info                  --------------------------
	.section	.nv.info,"",@"SHT_CUDA_INFO"
	.align	4


	//----- nvinfo : EIATTR_REGCOUNT
	.align		4
        /*0000*/ 	.byte	0x04, 0x2f
        /*0002*/ 	.short	(.L_1 - .L_0)
	.align		4
.L_0:
        /*0004*/ 	.word	index@(_Z9layerNormPKfPfii)
        /*0008*/ 	.word	0x0000001a


	//----- nvinfo : EIATTR_FRAME_SIZE
	.align		4
.L_1:
        /*000c*/ 	.byte	0x04, 0x11
        /*000e*/ 	.short	(.L_3 - .L_2)
	.align		4
.L_2:
        /*0010*/ 	.word	index@($__internal_1_$__cuda_sm3x_div_rn_noftz_f32_slowpath)
        /*0014*/ 	.word	0x00000000


	//----- nvinfo : EIATTR_FRAME_SIZE
	.align		4
.L_3:
        /*0018*/ 	.byte	0x04, 0x11
        /*001a*/ 	.short	(.L_5 - .L_4)
	.align		4
.L_4:
        /*001c*/ 	.word	index@($__internal_0_$__cuda_sm20_sqrt_rn_f32_slowpath)
        /*0020*/ 	.word	0x00000000


	//----- nvinfo : EIATTR_FRAME_SIZE
	.align		4
.L_5:
        /*0024*/ 	.byte	0x04, 0x11
        /*0026*/ 	.short	(.L_7 - .L_6)
	.align		4
.L_6:
        /*0028*/ 	.word	index@(_Z9layerNormPKfPfii)
        /*002c*/ 	.word	0x00000000


	//----- nvinfo : EIATTR_MIN_STACK_SIZE
	.align		4
.L_7:
        /*0030*/ 	.byte	0x04, 0x12
        /*0032*/ 	.short	(.L_9 - .L_8)
	.align		4
.L_8:
        /*0034*/ 	.word	index@(_Z9layerNormPKfPfii)
        /*0038*/ 	.word	0x00000000
.L_9:


//--------------------- .nv.compat                --------------------------
	.section	.nv.compat,"",@"SHT_CUDA_COMPAT_INFO"
	.align	4
        /*0000*/ 	.byte	0x02, 0x09, 0x00, 0x00, 0x02, 0x02, 0x01, 0x00, 0x02, 0x05, 0x05, 0x00, 0x03, 0x07, 0x01, 0x01
        /*0010*/ 	.byte	0x02, 0x03, 0x00, 0x00, 0x02, 0x06, 0x01, 0x00, 0x04, 0x0b, 0x08, 0x00, 0x01, 0x00, 0x00, 0x00
        /*0020*/ 	.byte	0x00, 0x00, 0x00, 0x00


//--------------------- .nv.info._Z9layerNormPKfPfii --------------------------
	.section	.nv.info._Z9layerNormPKfPfii,"",@"SHT_CUDA_INFO"
	.sectionflags	@""
	.align	4


	//----- nvinfo : EIATTR_CUDA_API_VERSION
	.align		4
        /*0000*/ 	.byte	0x04, 0x37
        /*0002*/ 	.short	(.L_11 - .L_10)
.L_10:
        /*0004*/ 	.word	0x00000082


	//----- nvinfo : EIATTR_KPARAM_INFO
	.align		4
.L_11:
        /*0008*/ 	.byte	0x04, 0x17
        /*000a*/ 	.short	(.L_13 - .L_12)
.L_12:
        /*000c*/ 	.word	0x00000000
        /*0010*/ 	.short	0x0003
        /*0012*/ 	.short	0x0014
        /*0014*/ 	.byte	0x00, 0xf0, 0x11, 0x00


	//----- nvinfo : EIATTR_KPARAM_INFO
	.align		4
.L_13:
        /*0018*/ 	.byte	0x04, 0x17
        /*001a*/ 	.short	(.L_15 - .L_14)
.L_14:
        /*001c*/ 	.word	0x00000000
        /*0020*/ 	.short	0x0002
        /*0022*/ 	.short	0x0010
        /*0024*/ 	.byte	0x00, 0xf0, 0x11, 0x00


	//----- nvinfo : EIATTR_KPARAM_INFO
	.align		4
.L_15:
        /*0028*/ 	.byte	0x04, 0x17
        /*002a*/ 	.short	(.L_17 - .L_16)
.L_16:
        /*002c*/ 	.word	0x00000000
        /*0030*/ 	.short	0x0001
        /*0032*/ 	.short	0x0008
        /*0034*/ 	.byte	0x00, 0xf5, 0x21, 0x00


	//----- nvinfo : EIATTR_KPARAM_INFO
	.align		4
.L_17:
        /*0038*/ 	.byte	0x04, 0x17
        /*003a*/ 	.short	(.L_19 - .L_18)
.L_18:
        /*003c*/ 	.word	0x00000000
        /*0040*/ 	.short	0x0000
        /*0042*/ 	.short	0x0000
        /*0044*/ 	.byte	0x00, 0xf5, 0x21, 0x00


	//----- nvinfo : EIATTR_SPARSE_MMA_MASK
	.align		4
.L_19:
        /*0048*/ 	.byte	0x03, 0x50
        /*004a*/ 	.short	0x0000


	//----- nvinfo : EIATTR_MAXREG_COUNT
	.align		4
        /*004c*/ 	.byte	0x03, 0x1b
        /*004e*/ 	.short	0x00ff


	//----- nvinfo : EIATTR_NUM_BARRIERS
	.align		4
        /*0050*/ 	.byte	0x02, 0x4c
        /*0052*/ 	.byte	0x01
	.zero		1


	//----- nvinfo : EIATTR_MERCURY_ISA_VERSION
	.align		4
        /*0054*/ 	.byte	0x03, 0x5f
        /*0056*/ 	.short	0x0101


	//----- nvinfo : EIATTR_VRC_CTA_INIT_COUNT
	.align		4
        /*0058*/ 	.byte	0x02, 0x4a
	.zero		1
	.zero		1


	//----- nvinfo : EIATTR_EXIT_INSTR_OFFSETS
	.align		4
        /*005c*/ 	.byte	0x04, 0x1c
        /*005e*/ 	.short	(.L_21 - .L_20)


	//   ....[0]....
.L_20:
        /*0060*/ 	.word	0x00000070


	//   ....[1]....
        /*0064*/ 	.word	0x00000e80


	//   ....[2]....
        /*0068*/ 	.word	0x00001150


	//----- nvinfo : EIATTR_CRS_STACK_SIZE
	.align		4
.L_21:
        /*006c*/ 	.byte	0x04, 0x1e
        /*006e*/ 	.short	(.L_23 - .L_22)
.L_22:
        /*0070*/ 	.word	0x00000000


	//----- nvinfo : EIATTR_CBANK_PARAM_SIZE
	.align		4
.L_23:
        /*0074*/ 	.byte	0x03, 0x19
        /*0076*/ 	.short	0x0018


	//----- nvinfo : EIATTR_PARAM_CBANK
	.align		4
        /*0078*/ 	.byte	0x04, 0x0a
        /*007a*/ 	.short	(.L_25 - .L_24)
	.align		4
.L_24:
        /*007c*/ 	.word	index@(.nv.constant0._Z9layerNormPKfPfii)
        /*0080*/ 	.short	0x0380
        /*0082*/ 	.short	0x0018


	//----- nvinfo : EIATTR_SW_WAR
	.align		4
.L_25:
        /*0084*/ 	.byte	0x04, 0x36
        /*0086*/ 	.short	(.L_27 - .L_26)
.L_26:
        /*0088*/ 	.word	0x00000008
.L_27:


//--------------------- .nv.callgraph             --------------------------
	.section	.nv.callgraph,"",@"SHT_CUDA_CALLGRAPH"
	.align	4
	.sectionentsize	8
	.align		4
        /*0000*/ 	.word	0x00000000
	.align		4
        /*0004*/ 	.word	0xffffffff
	.align		4
        /*0008*/ 	.word	0x00000000
	.align		4
        /*000c*/ 	.word	0xfffffffe
	.align		4
        /*0010*/ 	.word	0x00000000
	.align		4
        /*0014*/ 	.word	0xfffffffd
	.align		4
        /*0018*/ 	.word	0x00000000
	.align		4
        /*001c*/ 	.word	0xfffffffc


//--------------------- .text._Z9layerNormPKfPfii --------------------------
	.section	.text._Z9layerNormPKfPfii,"ax",@progbits
	.align	128
        .global         _Z9layerNormPKfPfii
        .type           _Z9layerNormPKfPfii,@function
        .size           _Z9layerNormPKfPfii,(.L_x_38 - _Z9layerNormPKfPfii)
        .other          _Z9layerNormPKfPfii,@"STO_CUDA_ENTRY STV_DEFAULT"
_Z9layerNormPKfPfii:
.text._Z9layerNormPKfPfii:
[----:B------:R-:W-:Y:S01]  /*0000*/  LDC R1, c[0x0][0x37c] ;  /* 0x0000df00ff017b82 */ /* 0x000fe20000000800 */
[----:B------:R-:W0:Y:S07]  /*0010*/  S2R R2, SR_TID.X ;  /* 0x0000000000027919 */ /* 0x000e2e0000002100 */
[----:B------:R-:W0:Y:S01]  /*0020*/  S2UR UR4, SR_CTAID.X ;  /* 0x00000000000479c3 */ /* 0x000e220000002500 */
[----:B------:R-:W1:Y:S07]  /*0030*/  LDCU UR5, c[0x0][0x390] ;  /* 0x00007200ff0577ac */ /* 0x000e6e0008000800 */
[----:B------:R-:W0:Y:S02]  /*0040*/  LDC R3, c[0x0][0x360] ;  /* 0x0000d800ff037b82 */ /* 0x000e240000000800 */
[----:B0-----:R-:W-:-:S05]  /*0050*/  IMAD R2, R3, UR4, R2 ;  /* 0x0000000403027c24 */ /* 0x001fca000f8e0202 */
[----:B-1----:R-:W-:-:S13]  /*0060*/  ISETP.GE.U32.AND P0, PT, R2, UR5, PT ;  /* 0x0000000502007c0c */ /* 0x002fda000bf06070 */
[----:B------:R-:W-:Y:S05]  /*0070*/  @P0 EXIT ;  /* 0x000000000000094d */ /* 0x000fea0003800000 */
[----:B------:R-:W0:Y:S01]  /*0080*/  S2R R5, SR_TID.Y ;  /* 0x0000000000057919 */ /* 0x000e220000002200 */
[----:B------:R-:W0:Y:S01]  /*0090*/  LDCU UR11, c[0x0][0x394] ;  /* 0x00007280ff0b77ac */ /* 0x000e220008000800 */
[----:B------:R-:W-:Y:S01]  /*00a0*/  BSSY.RECONVERGENT B0, `(.L_x_0) ;  /* 0x0000012000007945 */ /* 0x000fe20003800200 */
[----:B------:R-:W1:Y:S01]  /*00b0*/  LDCU.64 UR8, c[0x0][0x358] ;  /* 0x00006b00ff0877ac */ /* 0x000e620008000a00 */
[----:B0-----:R-:W-:-:S13]  /*00c0*/  ISETP.GE.AND P0, PT, R5, UR11, PT ;  /* 0x0000000b05007c0c */ /* 0x001fda000bf06270 */
[----:B-1----:R-:W-:Y:S05]  /*00d0*/  @P0 BRA `(.L_x_1) ;  /* 0x0000000000380947 */ /* 0x002fea0003800000 */
[----:B------:R-:W0:Y:S01]  /*00e0*/  S2R R3, SR_CgaCtaId ;  /* 0x0000000000037919 */ /* 0x000e220000008800 */
[----:B------:R-:W1:Y:S01]  /*00f0*/  LDC R4, c[0x0][0x364] ;  /* 0x0000d900ff047b82 */ /* 0x000e620000000800 */
[----:B------:R-:W-:-:S07]  /*0100*/  MOV R0, 0x400 ;  /* 0x0000040000007802 */ /* 0x000fce0000000f00 */
[----:B------:R-:W2:Y:S01]  /*0110*/  LDC.64 R8, c[0x0][0x380] ;  /* 0x0000e000ff087b82 */ /* 0x000ea20000000a00 */
[----:B0-----:R-:W-:Y:S02]  /*0120*/  LEA R0, R3, R0, 0x18 ;  /* 0x0000000003007211 */ /* 0x001fe400078ec0ff */
[----:B------:R-:W-:-:S07]  /*0130*/  MOV R3, R5 ;  /* 0x0000000500037202 */ /* 0x000fce0000000f00 */
.L_x_2:
[----:B------:R-:W-:-:S04]  /*0140*/  IMAD R7, R2, UR11, R3 ;  /* 0x0000000b02077c24 */ /* 0x000fc8000f8e0203 */
[----:B0-2---:R-:W-:-:S06]  /*0150*/  IMAD.WIDE.U32 R6, R7, 0x4, R8 ;  /* 0x0000000407067825 */ /* 0x005fcc00078e0008 */
[----:B------:R-:W2:Y:S01]  /*0160*/  LDG.E R6, desc[UR8][R6.64] ;  /* 0x0000000806067981 */ /* 0x000ea2000c1e1900 */
[----:B------:R-:W-:Y:S02]  /*0170*/  LEA R11, R3, R0, 0x2 ;  /* 0x00000000030b7211 */ /* 0x000fe400078e10ff */
[----:B-1----:R-:W-:-:S04]  /*0180*/  IADD3 R3, PT, PT, R4, R3, RZ ;  /* 0x0000000304037210 */ /* 0x002fc80007ffe0ff */
[----:B------:R-:W-:Y:S01]  /*0190*/  ISETP.GE.AND P0, PT, R3, UR11, PT ;  /* 0x0000000b03007c0c */ /* 0x000fe2000bf06270 */
[----:B--2---:R0:W-:-:S12]  /*01a0*/  STS [R11], R6 ;  /* 0x000000060b007388 */ /* 0x0041d80000000800 */
[----:B------:R-:W-:Y:S05]  /*01b0*/  @!P0 BRA `(.L_x_2) ;  /* 0xfffffffc00e08947 */ /* 0x000fea000383ffff */
.L_x_1:
[----:B------:R-:W-:Y:S05]  /*01c0*/  BSYNC.RECONVERGENT B0 ;  /* 0x0000000000007941 */ /* 0x000fea0003800200 */
.L_x_0:
[----:B------:R-:W-:Y:S01]  /*01d0*/  BAR.SYNC.DEFER_BLOCKING 0x0 ;  /* 0x0000000000007b1d */ /* 0x000fe20000010000 */
[----:B------:R-:W-:Y:S01]  /*01e0*/  UISETP.GE.AND UP0, UPT, UR11, 0x1, UPT ;  /* 0x000000010b00788c */ /* 0x000fe2000bf06270 */
[----:B------:R-:W-:-:S08]  /*01f0*/  HFMA2 R3, -RZ, RZ, 0, 0 ;  /* 0x00000000ff037431 */ /* 0x000fd000000001ff */
[----:B------:R-:W-:Y:S05]  /*0200*/  BRA.U !UP0, `(.L_x_3) ;  /* 0x0000000508507547 */ /* 0x000fea000b800000 */
[----:B------:R-:W-:Y:S01]  /*0210*/  UISETP.GE.U32.AND UP2, UPT, UR11, 0x10, UPT ;  /* 0x000000100b00788c */ /* 0x000fe2000bf46070 */
[----:B------:R-:W-:Y:S01]  /*0220*/  MOV R3, RZ ;  /* 0x000000ff00037202 */ /* 0x000fe20000000f00 */
[----:B------:R-:W-:Y:S01]  /*0230*/  ULOP3.LUT UR7, UR11, 0xf, URZ, 0xc0, !UPT ;  /* 0x0000000f0b077892 */ /* 0x000fe2000f8ec0ff */
[----:B------:R-:W-:-:S03]  /*0240*/  UMOV UR4, URZ ;  /* 0x000000ff00047c82 */ /* 0x000fc60008000000 */
[----:B------:R-:W-:-:S03]  /*0250*/  UISETP.NE.AND UP1, UPT, UR7, URZ, UPT ;  /* 0x000000ff0700728c */ /* 0x000fc6000bf25270 */
[----:B------:R-:W-:Y:S08]  /*0260*/  BRA.U !UP2, `(.L_x_4) ;  /* 0x000000010a7c7547 */ /* 0x000ff0000b800000 */
[----:B------:R-:W1:Y:S01]  /*0270*/  S2UR UR6, SR_CgaCtaId ;  /* 0x00000000000679c3 */ /* 0x000e620000008800 */
[----:B------:R-:W-:Y:S01]  /*0280*/  UMOV UR5, 0x400 ;  /* 0x0000040000057882 */ /* 0x000fe20000000000 */
[----:B------:R-:W-:Y:S01]  /*0290*/  ULOP3.LUT UR4, UR11, 0x7ffffff0, URZ, 0xc0, !UPT ;  /* 0x7ffffff00b047892 */ /* 0x000fe2000f8ec0ff */
[----:B------:R-:W-:Y:S01]  /*02a0*/  MOV R3, RZ ;  /* 0x000000ff00037202 */ /* 0x000fe20000000f00 */
[----:B-1----:R-:W-:Y:S02]  /*02b0*/  ULEA UR5, UR6, UR5, 0x18 ;  /* 0x0000000506057291 */ /* 0x002fe4000f8ec0ff */
[----:B------:R-:W-:Y:S02]  /*02c0*/  UIADD3 UR6, UPT, UPT, -UR4, URZ, URZ ;  /* 0x000000ff04067290 */ /* 0x000fe4000fffe1ff */
[----:B------:R-:W-:-:S12]  /*02d0*/  UIADD3 UR5, UPT, UPT, UR5, 0x20, URZ ;  /* 0x0000002005057890 */ /* 0x000fd8000fffe0ff */
.L_x_5:
[----:B0-----:R-:W0:Y:S01]  /*02e0*/  LDS.128 R8, [UR5+-0x20] ;  /* 0xffffe005ff087984 */ /* 0x001e220008000c00 */
[----:B------:R-:W-:-:S03]  /*02f0*/  UIADD3 UR6, UPT, UPT, UR6, 0x10, URZ ;  /* 0x0000001006067890 */ /* 0x000fc6000fffe0ff */
[----:B------:R-:W1:Y:S01]  /*0300*/  LDS.128 R16, [UR5+-0x10] ;  /* 0xfffff005ff107984 */ /* 0x000e620008000c00 */
[----:B------:R-:W-:-:S03]  /*0310*/  UISETP.NE.AND UP2, UPT, UR6, URZ, UPT ;  /* 0x000000ff0600728c */ /* 0x000fc6000bf45270 */
[----:B------:R-:W2:Y:S04]  /*0320*/  LDS.128 R12, [UR5] ;  /* 0x00000005ff0c7984 */ /* 0x000ea80008000c00 */
[----:B------:R-:W3:Y:S01]  /*0330*/  LDS.128 R20, [UR5+0x10] ;  /* 0x00001005ff147984 */ /* 0x000ee20008000c00 */
[----:B------:R-:W-:Y:S01]  /*0340*/  UIADD3 UR5, UPT, UPT, UR5, 0x40, URZ ;  /* 0x0000004005057890 */ /* 0x000fe2000fffe0ff */
[----:B0-----:R-:W-:-:S04]  /*0350*/  FADD R8, R8, R3 ;  /* 0x0000000308087221 */ /* 0x001fc80000000000 */
[----:B------:R-:W-:-:S04]  /*0360*/  FADD R9, R9, R8 ;  /* 0x0000000809097221 */ /* 0x000fc80000000000 */
[----:B------:R-:W-:-:S04]  /*0370*/  FADD R10, R10, R9 ;  /* 0x000000090a0a7221 */ /* 0x000fc80000000000 */
[----:B------:R-:W-:-:S04]  /*0380*/  FADD R11, R11, R10 ;  /* 0x0000000a0b0b7221 */ /* 0x000fc80000000000 */
[----:B-1----:R-:W-:-:S04]  /*0390*/  FADD R16, R11, R16 ;  /* 0x000000100b107221 */ /* 0x002fc80000000000 */
[----:B------:R-:W-:-:S04]  /*03a0*/  FADD R17, R17, R16 ;  /* 0x0000001011117221 */ /* 0x000fc80000000000 */
[----:B------:R-:W-:-:S04]  /*03b0*/  FADD R18, R18, R17 ;  /* 0x0000001112127221 */ /* 0x000fc80000000000 */
[----:B------:R-:W-:-:S04]  /*03c0*/  FADD R19, R19, R18 ;  /* 0x0000001213137221 */ /* 0x000fc80000000000 */
[----:B--2---:R-:W-:-:S04]  /*03d0*/  FADD R12, R19, R12 ;  /* 0x0000000c130c7221 */ /* 0x004fc80000000000 */
[----:B------:R-:W-:-:S04]  /*03e0*/  FADD R13, R13, R12 ;  /* 0x0000000c0d0d7221 */ /* 0x000fc80000000000 */
[----:B------:R-:W-:-:S04]  /*03f0*/  FADD R14, R14, R13 ;  /* 0x0000000d0e0e7221 */ /* 0x000fc80000000000 */
[----:B------:R-:W-:-:S04]  /*0400*/  FADD R15, R15, R14 ;  /* 0x0000000e0f0f7221 */ /* 0x000fc80000000000 */
[----:B---3--:R-:W-:-:S04]  /*0410*/  FADD R20, R15, R20 ;  /* 0x000000140f147221 */ /* 0x008fc80000000000 */
[----:B------:R-:W-:-:S04]  /*0420*/  FADD R21, R21, R20 ;  /* 0x0000001415157221 */ /* 0x000fc80000000000 */
[----:B------:R-:W-:-:S04]  /*0430*/  FADD R22, R22, R21 ;  /* 0x0000001516167221 */ /* 0x000fc80000000000 */
[----:B------:R-:W-:Y:S01]  /*0440*/  FADD R3, R23, R22 ;  /* 0x0000001617037221 */ /* 0x000fe20000000000 */
[----:B------:R-:W-:Y:S06]  /*0450*/  BRA.U UP2, `(.L_x_5) ;  /* 0xfffffffd02a07547 */ /* 0x000fec000b83ffff */
.L_x_4:
[----:B------:R-:W-:Y:S05]  /*0460*/  BRA.U !UP1, `(.L_x_3) ;  /* 0x0000000109b87547 */ /* 0x000fea000b800000 */
[----:B------:R-:W-:Y:S02]  /*0470*/  UISETP.GE.U32.AND UP1, UPT, UR7, 0x8, UPT ;  /* 0x000000080700788c */ /* 0x000fe4000bf26070 */
[----:B------:R-:W-:-:S04]  /*0480*/  ULOP3.LUT UR10, UR11, 0x7, URZ, 0xc0, !UPT ;  /* 0x000000070b0a7892 */ /* 0x000fc8000f8ec0ff */
[----:B------:R-:W-:-:S03]  /*0490*/  UISETP.NE.AND UP2, UPT, UR10, URZ, UPT ;  /* 0x000000ff0a00728c */ /* 0x000fc6000bf45270 */
[----:B------:R-:W-:Y:S08]  /*04a0*/  BRA.U !UP1, `(.L_x_6) ;  /* 0x00000001093c7547 */ /* 0x000ff0000b800000 */
[----:B------:R-:W1:Y:S01]  /*04b0*/  S2UR UR6, SR_CgaCtaId ;  /* 0x00000000000679c3 */ /* 0x000e620000008800 */
[----:B------:R-:W-:Y:S02]  /*04c0*/  UMOV UR5, 0x400 ;  /* 0x0000040000057882 */ /* 0x000fe40000000000 */
[----:B-1----:R-:W-:-:S04]  /*04d0*/  ULEA UR5, UR6, UR5, 0x18 ;  /* 0x0000000506057291 */ /* 0x002fc8000f8ec0ff */
[----:B------:R-:W-:Y:S02]  /*04e0*/  ULEA UR5, UR4, UR5, 0x2 ;  /* 0x0000000504057291 */ /* 0x000fe4000f8e10ff */
[----:B------:R-:W-:-:S07]  /*04f0*/  UIADD3 UR4, UPT, UPT, UR4, 0x8, URZ ;  /* 0x0000000804047890 */ /* 0x000fce000fffe0ff */
[----:B------:R-:W1:Y:S04]  /*0500*/  LDS.128 R12, [UR5] ;  /* 0x00000005ff0c7984 */ /* 0x000e680008000c00 */
[----:B0-----:R-:W0:Y:S01]  /*0510*/  LDS.128 R8, [UR5+0x10] ;  /* 0x00001005ff087984 */ /* 0x001e220008000c00 */
[----:B-1----:R-:W-:-:S04]  /*0520*/  FADD R12, R3, R12 ;  /* 0x0000000c030c7221 */ /* 0x002fc80000000000 */
[----:B------:R-:W-:-:S04]  /*0530*/  FADD R13, R12, R13 ;  /* 0x0000000d0c0d7221 */ /* 0x000fc80000000000 */
[----:B------:R-:W-:-:S04]  /*0540*/  FADD R14, R13, R14 ;  /* 0x0000000e0d0e7221 */ /* 0x000fc80000000000 */
[----:B------:R-:W-:-:S04]  /*0550*/  FADD R15, R14, R15 ;  /* 0x0000000f0e0f7221 */ /* 0x000fc80000000000 */
[----:B0-----:R-:W-:-:S04]  /*0560*/  FADD R8, R15, R8 ;  /* 0x000000080f087221 */ /* 0x001fc80000000000 */
[----:B------:R-:W-:-:S04]  /*0570*/  FADD R9, R8, R9 ;  /* 0x0000000908097221 */ /* 0x000fc80000000000 */
[----:B------:R-:W-:-:S04]  /*0580*/  FADD R10, R9, R10 ;  /* 0x0000000a090a7221 */ /* 0x000fc80000000000 */
[----:B------:R-:W-:-:S07]  /*0590*/  FADD R3, R10, R11 ;  /* 0x0000000b0a037221 */ /* 0x000fce0000000000 */
.L_x_6:
        /* <DEDUP_REMOVED lines=10> */
[----:B0-----:R-:W0:Y:S02]  /*0640*/  LDS.128 R8, [UR6] ;  /* 0x00000006ff087984 */ /* 0x001e240008000c00 */
[----:B0-----:R-:W-:-:S04]  /*0650*/  FADD R8, R3, R8 ;  /* 0x0000000803087221 */ /* 0x001fc80000000000 */
[----:B------:R-:W-:-:S04]  /*0660*/  FADD R9, R8, R9 ;  /* 0x0000000908097221 */ /* 0x000fc80000000000 */
[----:B------:R-:W-:-:S04]  /*0670*/  FADD R10, R9, R10 ;  /* 0x0000000a090a7221 */ /* 0x000fc80000000000 */
[----:B------:R-:W-:-:S07]  /*0680*/  FADD R3, R10, R11 ;  /* 0x0000000b0a037221 */ /* 0x000fce0000000000 */
.L_x_7:
[----:B------:R-:W-:Y:S05]  /*0690*/  BRA.U !UP2, `(.L_x_3) ;  /* 0x000000010a2c7547 */ /* 0x000fea000b800000 */
[----:B------:R-:W1:Y:S01]  /*06a0*/  S2UR UR7, SR_CgaCtaId ;  /* 0x00000000000779c3 */ /* 0x000e620000008800 */
[----:B------:R-:W-:Y:S01]  /*06b0*/  UMOV UR6, 0x400 ;  /* 0x0000040000067882 */ /* 0x000fe20000000000 */
[----:B------:R-:W-:Y:S02]  /*06c0*/  UIADD3 UR5, UPT, UPT, -UR5, URZ, URZ ;  /* 0x000000ff05057290 */ /* 0x000fe4000fffe1ff */
[----:B-1----:R-:W-:-:S04]  /*06d0*/  ULEA UR6, UR7, UR6, 0x18 ;  /* 0x0000000607067291 */ /* 0x002fc8000f8ec0ff */
[----:B------:R-:W-:-:S12]  /*06e0*/  ULEA UR4, UR4, UR6, 0x2 ;  /* 0x0000000604047291 */ /* 0x000fd8000f8e10ff */
.L_x_8:
[----:B------:R-:W1:Y:S01]  /*06f0*/  LDS R0, [UR4] ;  /* 0x00000004ff007984 */ /* 0x000e620008000800 */
[----:B------:R-:W-:Y:S02]  /*0700*/  UIADD3 UR5, UPT, UPT, UR5, 0x1, URZ ;  /* 0x0000000105057890 */ /* 0x000fe4000fffe0ff */
[----:B------:R-:W-:Y:S02]  /*0710*/  UIADD3 UR4, UPT, UPT, UR4, 0x4, URZ ;  /* 0x0000000404047890 */ /* 0x000fe4000fffe0ff */
[----:B------:R-:W-:Y:S01]  /*0720*/  UISETP.NE.AND UP1, UPT, UR5, URZ, UPT ;  /* 0x000000ff0500728c */ /* 0x000fe2000bf25270 */
[----:B-1----:R-:W-:-:S08]  /*0730*/  FADD R3, R0, R3 ;  /* 0x0000000300037221 */ /* 0x002fd00000000000 */
[----:B------:R-:W-:Y:S05]  /*0740*/  BRA.U UP1, `(.L_x_8) ;  /* 0xfffffffd01e87547 */ /* 0x000fea000b83ffff */
.L_x_3:
[----:B0-----:R-:W-:-:S04]  /*0750*/  I2FP.F32.S32 R6, UR11 ;  /* 0x0000000b00067c45 */ /* 0x001fc80008201400 */
[----:B------:R-:W0:Y:S08]  /*0760*/  MUFU.RCP R7, R6 ;  /* 0x0000000600077308 */ /* 0x000e300000001000 */
[----:B------:R-:W1:Y:S01]  /*0770*/  FCHK P0, R3, R6 ;  /* 0x0000000603007302 */ /* 0x000e620000000000 */
[----:B0-----:R-:W-:-:S04]  /*0780*/  FFMA R0, -R6, R7, 1 ;  /* 0x3f80000006007423 */ /* 0x001fc80000000107 */
[----:B------:R-:W-:-:S04]  /*0790*/  FFMA R0, R7, R0, R7 ;  /* 0x0000000007007223 */ /* 0x000fc80000000007 */
[----:B------:R-:W-:-:S04]  /*07a0*/  FFMA R7, R0, R3, RZ ;  /* 0x0000000300077223 */ /* 0x000fc800000000ff */
[----:B------:R-:W-:-:S04]  /*07b0*/  FFMA R4, -R6, R7, R3 ;  /* 0x0000000706047223 */ /* 0x000fc80000000103 */
[----:B------:R-:W-:Y:S01]  /*07c0*/  FFMA R4, R0, R4, R7 ;  /* 0x0000000400047223 */ /* 0x000fe20000000007 */
[----:B-1----:R-:W-:Y:S06]  /*07d0*/  @!P0 BRA `(.L_x_9) ;  /* 0x0000000000148947 */ /* 0x002fec0003800000 */
[----:B------:R-:W-:Y:S02]  /*07e0*/  MOV R0, R3 ;  /* 0x0000000300007202 */ /* 0x000fe40000000f00 */
[----:B------:R-:W-:Y:S02]  /*07f0*/  MOV R3, R6 ;  /* 0x0000000600037202 */ /* 0x000fe40000000f00 */
[----:B------:R-:W-:-:S07]  /*0800*/  MOV R8, 0x820 ;  /* 0x0000082000087802 */ /* 0x000fce0000000f00 */
[----:B------:R-:W-:Y:S05]  /*0810*/  CALL.REL.NOINC `($__internal_1_$__cuda_sm3x_div_rn_noftz_f32_slowpath) ;  /* 0x0000000800ac7944 */ /* 0x000fea0003c00000 */
[----:B------:R-:W-:-:S07]  /*0820*/  MOV R4, R0 ;  /* 0x0000000000047202 */ /* 0x000fce0000000f00 */
.L_x_9:
[----:B------:R-:W-:Y:S01]  /*0830*/  HFMA2 R3, -RZ, RZ, 0, 0 ;  /* 0x00000000ff037431 */ /* 0x000fe200000001ff */
[----:B------:R-:W-:Y:S06]  /*0840*/  BRA.U !UP0, `(.L_x_10) ;  /* 0x00000005083c7547 */ /* 0x000fec000b800000 */
[----:B------:R-:W0:Y:S01]  /*0850*/  LDCU UR6, c[0x0][0x394] ;  /* 0x00007280ff0677ac */ /* 0x000e220008000800 */
[----:B------:R-:W-:Y:S01]  /*0860*/  MOV R3, RZ ;  /* 0x000000ff00037202 */ /* 0x000fe20000000f00 */
[----:B------:R-:W-:Y:S01]  /*0870*/  UMOV UR4, URZ ;  /* 0x000000ff00047c82 */ /* 0x000fe20008000000 */
[----:B0-----:R-:W-:Y:S02]  /*0880*/  UISETP.GE.U32.AND UP0, UPT, UR6, 0x8, UPT ;  /* 0x000000080600788c */ /* 0x001fe4000bf06070 */
[----:B------:R-:W-:-:S04]  /*0890*/  ULOP3.LUT UR10, UR6, 0x7, URZ, 0xc0, !UPT ;  /* 0x00000007060a7892 */ /* 0x000fc8000f8ec0ff */
[----:B------:R-:W-:-:S03]  /*08a0*/  UISETP.NE.AND UP1, UPT, UR10, URZ, UPT ;  /* 0x000000ff0a00728c */ /* 0x000fc6000bf25270 */
[----:B------:R-:W-:Y:S08]  /*08b0*/  BRA.U !UP0, `(.L_x_11) ;  /* 0x0000000108747547 */ /* 0x000ff0000b800000 */
[----:B------:R-:W0:Y:S01]  /*08c0*/  S2UR UR7, SR_CgaCtaId ;  /* 0x00000000000779c3 */ /* 0x000e220000008800 */
[----:B------:R-:W-:Y:S01]  /*08d0*/  UMOV UR5, 0x400 ;  /* 0x0000040000057882 */ /* 0x000fe20000000000 */
[----:B------:R-:W-:Y:S01]  /*08e0*/  ULOP3.LUT UR4, UR6, 0x7ffffff8, URZ, 0xc0, !UPT ;  /* 0x7ffffff806047892 */ /* 0x000fe2000f8ec0ff */
[----:B------:R-:W-:Y:S01]  /*08f0*/  MOV R3, RZ ;  /* 0x000000ff00037202 */ /* 0x000fe20000000f00 */
[----:B0-----:R-:W-:Y:S02]  /*0900*/  ULEA UR5, UR7, UR5, 0x18 ;  /* 0x0000000507057291 */ /* 0x001fe4000f8ec0ff */
[----:B------:R-:W-:Y:S02]  /*0910*/  UIADD3 UR7, UPT, UPT, -UR4, URZ, URZ ;  /* 0x000000ff04077290 */ /* 0x000fe4000fffe1ff */
[----:B------:R-:W-:-:S12]  /*0920*/  UIADD3 UR5, UPT, UPT, UR5, 0x10, URZ ;  /* 0x0000001005057890 */ /* 0x000fd8000fffe0ff */
.L_x_12:
[----:B------:R-:W0:Y:S01]  /*0930*/  LDS.128 R8, [UR5+-0x10] ;  /* 0xfffff005ff087984 */ /* 0x000e220008000c00 */
[----:B------:R-:W-:-:S03]  /*0940*/  UIADD3 UR7, UPT, UPT, UR7, 0x8, URZ ;  /* 0x0000000807077890 */ /* 0x000fc6000fffe0ff */
[----:B------:R-:W1:Y:S01]  /*0950*/  LDS.128 R12, [UR5] ;  /* 0x00000005ff0c7984 */ /* 0x000e620008000c00 */
[----:B------:R-:W-:Y:S02]  /*0960*/  UISETP.NE.AND UP0, UPT, UR7, URZ, UPT ;  /* 0x000000ff0700728c */ /* 0x000fe4000bf05270 */
[----:B------:R-:W-:Y:S01]  /*0970*/  UIADD3 UR5, UPT, UPT, UR5, 0x20, URZ ;  /* 0x0000002005057890 */ /* 0x000fe2000fffe0ff */
[--C-:B0-----:R-:W-:Y:S01]  /*0980*/  FADD R8, R8, -R4.reuse ;  /* 0x8000000408087221 */ /* 0x101fe20000000000 */
[--C-:B------:R-:W-:Y:S01]  /*0990*/  FADD R0, R9, -R4.reuse ;  /* 0x8000000409007221 */ /* 0x100fe20000000000 */
[--C-:B------:R-:W-:Y:S02]  /*09a0*/  FADD R10, R10, -R4.reuse ;  /* 0x800000040a0a7221 */ /* 0x100fe40000000000 */
[----:B------:R-:W-:Y:S01]  /*09b0*/  FFMA R3, R8, R8, R3 ;  /* 0x0000000808037223 */ /* 0x000fe20000000003 */
[--C-:B-1----:R-:W-:Y:S01]  /*09c0*/  FADD R12, R12, -R4.reuse ;  /* 0x800000040c0c7221 */ /* 0x102fe20000000000 */
[----:B------:R-:W-:-:S02]  /*09d0*/  FADD R14, R14, -R4 ;  /* 0x800000040e0e7221 */ /* 0x000fc40000000000 */
[----:B------:R-:W-:Y:S01]  /*09e0*/  FFMA R3, R0, R0, R3 ;  /* 0x0000000000037223 */ /* 0x000fe20000000003 */
[----:B------:R-:W-:-:S03]  /*09f0*/  FADD R0, R11, -R4 ;  /* 0x800000040b007221 */ /* 0x000fc60000000000 */
[----:B------:R-:W-:-:S04]  /*0a00*/  FFMA R3, R10, R10, R3 ;  /* 0x0000000a0a037223 */ /* 0x000fc80000000003 */
[----:B------:R-:W-:Y:S01]  /*0a10*/  FFMA R3, R0, R0, R3 ;  /* 0x0000000000037223 */ /* 0x000fe20000000003 */
[----:B------:R-:W-:-:S03]  /*0a20*/  FADD R0, R13, -R4 ;  /* 0x800000040d007221 */ /* 0x000fc60000000000 */
[----:B------:R-:W-:-:S04]  /*0a30*/  FFMA R3, R12, R12, R3 ;  /* 0x0000000c0c037223 */ /* 0x000fc80000000003 */
[----:B------:R-:W-:Y:S01]  /*0a40*/  FFMA R3, R0, R0, R3 ;  /* 0x0000000000037223 */ /* 0x000fe20000000003 */
[----:B------:R-:W-:-:S03]  /*0a50*/  FADD R0, R15, -R4 ;  /* 0x800000040f007221 */ /* 0x000fc60000000000 */
[----:B------:R-:W-:-:S04]  /*0a60*/  FFMA R3, R14, R14, R3 ;  /* 0x0000000e0e037223 */ /* 0x000fc80000000003 */
[----:B------:R-:W-:Y:S01]  /*0a70*/  FFMA R3, R0, R0, R3 ;  /* 0x0000000000037223 */ /* 0x000fe20000000003 */
[----:B------:R-:W-:Y:S06]  /*0a80*/  BRA.U UP0, `(.L_x_12) ;  /* 0xfffffffd00a87547 */ /* 0x000fec000b83ffff */
.L_x_11:
[----:B------:R-:W-:Y:S05]  /*0a90*/  BRA.U !UP1, `(.L_x_10) ;  /* 0x0000000109a87547 */ /* 0x000fea000b800000 */
[----:B------:R-:W-:Y:S02]  /*0aa0*/  UISETP.GE.U32.AND UP0, UPT, UR10, 0x4, UPT ;  /* 0x000000040a00788c */ /* 0x000fe4000bf06070 */
[----:B------:R-:W-:-:S04]  /*0ab0*/  ULOP3.LUT UR11, UR6, 0x3, URZ, 0xc0, !UPT ;  /* 0x00000003060b7892 */ /* 0x000fc8000f8ec0ff */
[----:B------:R-:W-:-:S03]  /*0ac0*/  UISETP.NE.AND UP1, UPT, UR11, URZ, UPT ;  /* 0x000000ff0b00728c */ /* 0x000fc6000bf25270 */
[----:B------:R-:W-:Y:S08]  /*0ad0*/  BRA.U !UP0, `(.L_x_13) ;  /* 0x00000001083c7547 */ /* 0x000ff0000b800000 */
[----:B------:R-:W0:Y:S01]  /*0ae0*/  S2UR UR7, SR_CgaCtaId ;  /* 0x00000000000779c3 */ /* 0x000e220000008800 */
[----:B------:R-:W-:Y:S02]  /*0af0*/  UMOV UR5, 0x400 ;  /* 0x0000040000057882 */ /* 0x000fe40000000000 */
[----:B0-----:R-:W-:-:S04]  /*0b00*/  ULEA UR5, UR7, UR5, 0x18 ;  /* 0x0000000507057291 */ /* 0x001fc8000f8ec0ff */
[----:B------:R-:W-:Y:S02]  /*0b10*/  ULEA UR5, UR4, UR5, 0x2 ;  /* 0x0000000504057291 */ /* 0x000fe4000f8e10ff */
[----:B------:R-:W-:-:S07]  /*0b20*/  UIADD3 UR4, UPT, UPT, UR4, 0x4, URZ ;  /* 0x0000000404047890 */ /* 0x000fce000fffe0ff */
[----:B------:R-:W0:Y:S04]  /*0b30*/  LDS.64 R8, [UR5] ;  /* 0x00000005ff087984 */ /* 0x000e280008000a00 */
[----:B------:R-:W1:Y:S01]  /*0b40*/  LDS.64 R10, [UR5+0x8] ;  /* 0x00000805ff0a7984 */ /* 0x000e620008000a00 */
[----:B0-----:R-:W-:Y:S01]  /*0b50*/  FADD R8, R8, -R4 ;  /* 0x8000000408087221 */ /* 0x001fe20000000000 */
[----:B------:R-:W-:-:S03]  /*0b60*/  FADD R0, -R4, R9 ;  /* 0x0000000904007221 */ /* 0x000fc60000000100 */
[----:B------:R-:W-:Y:S01]  /*0b70*/  FFMA R3, R8, R8, R3 ;  /* 0x0000000808037223 */ /* 0x000fe20000000003 */
[----:B-1----:R-:W-:-:S03]  /*0b80*/  FADD R10, R10, -R4 ;  /* 0x800000040a0a7221 */ /* 0x002fc60000000000 */
[----:B------:R-:W-:Y:S01]  /*0b90*/  FFMA R3, R0, R0, R3 ;  /* 0x0000000000037223 */ /* 0x000fe20000000003 */
[----:B------:R-:W-:-:S03]  /*0ba0*/  FADD R0, -R4, R11 ;  /* 0x0000000b04007221 */ /* 0x000fc60000000100 */
[----:B------:R-:W-:-:S04]  /*0bb0*/  FFMA R3, R10, R10, R3 ;  /* 0x0000000a0a037223 */ /* 0x000fc80000000003 */
[----:B------:R-:W-:-:S07]  /*0bc0*/  FFMA R3, R0, R0, R3 ;  /* 0x0000000000037223 */ /* 0x000fce0000000003 */
.L_x_13:
[----:B------:R-:W-:Y:S05]  /*0bd0*/  BRA.U !UP1, `(.L_x_10) ;  /* 0x0000000109587547 */ /* 0x000fea000b800000 */
[----:B------:R-:W-:Y:S02]  /*0be0*/  UISETP.NE.AND UP0, UPT, UR11, 0x1, UPT ;  /* 0x000000010b00788c */ /* 0x000fe4000bf05270 */
[----:B------:R-:W-:-:S04]  /*0bf0*/  ULOP3.LUT UR5, UR6, 0x1, URZ, 0xc0, !UPT ;  /* 0x0000000106057892 */ /* 0x000fc8000f8ec0ff */
[----:B------:R-:W-:-:S03]  /*0c00*/  UISETP.NE.U32.AND UP1, UPT, UR5, 0x1, UPT ;  /* 0x000000010500788c */ /* 0x000fc6000bf25070 */
[----:B------:R-:W-:Y:S08]  /*0c10*/  BRA.U !UP0, `(.L_x_14) ;  /* 0x0000000108287547 */ /* 0x000ff0000b800000 */
[----:B------:R-:W0:Y:S01]  /*0c20*/  S2UR UR6, SR_CgaCtaId ;  /* 0x00000000000679c3 */ /* 0x000e220000008800 */
[----:B------:R-:W-:Y:S02]  /*0c30*/  UMOV UR5, 0x400 ;  /* 0x0000040000057882 */ /* 0x000fe40000000000 */
[----:B0-----:R-:W-:-:S04]  /*0c40*/  ULEA UR5, UR6, UR5, 0x18 ;  /* 0x0000000506057291 */ /* 0x001fc8000f8ec0ff */
[----:B------:R-:W-:Y:S02]  /*0c50*/  ULEA UR5, UR4, UR5, 0x2 ;  /* 0x0000000504057291 */ /* 0x000fe4000f8e10ff */
[----:B------:R-:W-:-:S07]  /*0c60*/  UIADD3 UR4, UPT, UPT, UR4, 0x2, URZ ;  /* 0x0000000204047890 */ /* 0x000fce000fffe0ff */
[----:B------:R-:W0:Y:S02]  /*0c70*/  LDS.64 R8, [UR5] ;  /* 0x00000005ff087984 */ /* 0x000e240008000a00 */
[----:B0-----:R-:W-:Y:S01]  /*0c80*/  FADD R8, R8, -R4 ;  /* 0x8000000408087221 */ /* 0x001fe20000000000 */
[----:B------:R-:W-:-:S03]  /*0c90*/  FADD R0, -R4, R9 ;  /* 0x0000000904007221 */ /* 0x000fc60000000100 */
[----:B------:R-:W-:-:S04]  /*0ca0*/  FFMA R3, R8, R8, R3 ;  /* 0x0000000808037223 */ /* 0x000fc80000000003 */
[----:B------:R-:W-:-:S07]  /*0cb0*/  FFMA R3, R0, R0, R3 ;  /* 0x0000000000037223 */ /* 0x000fce0000000003 */
.L_x_14:
[----:B------:R-:W-:Y:S05]  /*0cc0*/  BRA.U UP1, `(.L_x_10) ;  /* 0x00000001011c7547 */ /* 0x000fea000b800000 */
[----:B------:R-:W0:Y:S01]  /*0cd0*/  S2UR UR6, SR_CgaCtaId ;  /* 0x00000000000679c3 */ /* 0x000e220000008800 */
[----:B------:R-:W-:Y:S02]  /*0ce0*/  UMOV UR5, 0x400 ;  /* 0x0000040000057882 */ /* 0x000fe40000000000 */
[----:B0-----:R-:W-:-:S04]  /*0cf0*/  ULEA UR5, UR6, UR5, 0x18 ;  /* 0x0000000506057291 */ /* 0x001fc8000f8ec0ff */
[----:B------:R-:W-:-:S09]  /*0d00*/  ULEA UR4, UR4, UR5, 0x2 ;  /* 0x0000000504047291 */ /* 0x000fd2000f8e10ff */
[----:B------:R-:W0:Y:S02]  /*0d10*/  LDS R7, [UR4] ;  /* 0x00000004ff077984 */ /* 0x000e240008000800 */
[----:B0-----:R-:W-:-:S04]  /*0d20*/  FADD R0, R7, -R4 ;  /* 0x8000000407007221 */ /* 0x001fc80000000000 */
[----:B------:R-:W-:-:S07]  /*0d30*/  FFMA R3, R0, R0, R3 ;  /* 0x0000000000037223 */ /* 0x000fce0000000003 */
.L_x_10:
[----:B------:R-:W0:Y:S01]  /*0d40*/  MUFU.RCP R7, R6 ;  /* 0x0000000600077308 */ /* 0x000e220000001000 */
[----:B------:R-:W1:Y:S01]  /*0d50*/  LDCU UR4, c[0x0][0x394] ;  /* 0x00007280ff0477ac */ /* 0x000e620008000800 */
[----:B------:R-:W-:Y:S06]  /*0d60*/  BSSY.RECONVERGENT B0, `(.L_x_15) ;  /* 0x000000d000007945 */ /* 0x000fec0003800200 */
[----:B------:R-:W2:Y:S01]  /*0d70*/  FCHK P0, R3, R6 ;  /* 0x0000000603007302 */ /* 0x000ea20000000000 */
[----:B0-----:R-:W-:Y:S01]  /*0d80*/  FFMA R0, -R6, R7, 1 ;  /* 0x3f80000006007423 */ /* 0x001fe20000000107 */
[----:B-1----:R-:W-:-:S03]  /*0d90*/  ISETP.GE.AND P2, PT, R5, UR4, PT ;  /* 0x0000000405007c0c */ /* 0x002fc6000bf46270 */
[----:B------:R-:W-:-:S04]  /*0da0*/  FFMA R0, R7, R0, R7 ;  /* 0x0000000007007223 */ /* 0x000fc80000000007 */
[----:B------:R-:W-:-:S04]  /*0db0*/  FFMA R7, R0, R3, RZ ;  /* 0x0000000300077223 */ /* 0x000fc800000000ff */
[----:B------:R-:W-:-:S04]  /*0dc0*/  FFMA R8, -R6, R7, R3 ;  /* 0x0000000706087223 */ /* 0x000fc80000000103 */
[----:B------:R-:W-:Y:S01]  /*0dd0*/  FFMA R0, R0, R8, R7 ;  /* 0x0000000800007223 */ /* 0x000fe20000000007 */
[----:B--2---:R-:W-:Y:S06]  /*0de0*/  @!P0 BRA `(.L_x_16) ;  /* 0x0000000000108947 */ /* 0x004fec0003800000 */
[----:B------:R-:W-:Y:S02]  /*0df0*/  MOV R0, R3 ;  /* 0x0000000300007202 */ /* 0x000fe40000000f00 */
[----:B------:R-:W-:Y:S02]  /*0e00*/  MOV R3, R6 ;  /* 0x0000000600037202 */ /* 0x000fe40000000f00 */
[----:B------:R-:W-:-:S07]  /*0e10*/  MOV R8, 0xe30 ;  /* 0x00000e3000087802 */ /* 0x000fce0000000f00 */
[----:B------:R-:W-:Y:S05]  /*0e20*/  CALL.REL.NOINC `($__internal_1_$__cuda_sm3x_div_rn_noftz_f32_slowpath) ;  /* 0x0000000400287944 */ /* 0x000fea0003c00000 */
.L_x_16:
[----:B------:R-:W-:Y:S05]  /*0e30*/  BSYNC.RECONVERGENT B0 ;  /* 0x0000000000007941 */ /* 0x000fea0003800200 */
.L_x_15:
[----:B------:R-:W0:Y:S01]  /*0e40*/  F2F.F64.F32 R6, R0 ;  /* 0x0000000000067310 */ /* 0x000e220000201800 */
[----:B------:R-:W-:Y:S01]  /*0e50*/  UMOV UR4, 0x9abcaf48 ;  /* 0x9abcaf4800047882 */ /* 0x000fe20000000000 */
[----:B------:R-:W-:Y:S02]  /*0e60*/  UMOV UR5, 0x3e7ad7f2 ;  /* 0x3e7ad7f200057882 */ /* 0x000fe40000000000 */
[----:B0-----:R-:W-:Y:S01]  /*0e70*/  DADD R6, R6, UR4 ;  /* 0x0000000406067e29 */ /* 0x001fe20008000000 */
[----:B------:R-:W-:Y:S10]  /*0e80*/  @P2 EXIT ;  /* 0x000000000000294d */ /* 0x000ff40003800000 */
[----:B------:R-:W0:Y:S01]  /*0e90*/  F2F.F32.F64 R8, R6 ;  /* 0x0000000600087310 */ /* 0x000e220000301000 */
[----:B------:R-:W1:Y:S01]  /*0ea0*/  LDCU UR6, c[0x0][0x364] ;  /* 0x00006c80ff0677ac */ /* 0x000e620008000800 */
[----:B------:R-:W-:Y:S01]  /*0eb0*/  BSSY.RECONVERGENT B0, `(.L_x_17) ;  /* 0x000000e000007945 */ /* 0x000fe20003800200 */
[----:B0-----:R-:W-:-:S05]  /*0ec0*/  IADD3 R0, PT, PT, R8, -0xd000000, RZ ;  /* 0xf300000008007810 */ /* 0x001fca0007ffe0ff */
[----:B------:R0:W2:Y:S01]  /*0ed0*/  MUFU.RSQ R9, R8 ;  /* 0x0000000800097308 */ /* 0x0000a20000001400 */
[----:B------:R-:W-:-:S13]  /*0ee0*/  ISETP.GT.U32.AND P0, PT, R0, 0x727fffff, PT ;  /* 0x727fffff0000780c */ /* 0x000fda0003f04070 */
[----:B01----:R-:W-:Y:S05]  /*0ef0*/  @!P0 BRA `(.L_x_18) ;  /* 0x0000000000148947 */ /* 0x003fea0003800000 */
[----:B------:R-:W-:Y:S01]  /*0f00*/  BSSY.RECONVERGENT B1, `(.L_x_19) ;  /* 0x0000003000017945 */ /* 0x000fe20003800200 */
[----:B------:R-:W-:-:S07]  /*0f10*/  MOV R10, 0xf30 ;  /* 0x00000f30000a7802 */ /* 0x000fce0000000f00 */
[----:B--2---:R-:W-:Y:S05]  /*0f20*/  CALL.REL.NOINC `($__internal_0_$__cuda_sm20_sqrt_rn_f32_slowpath) ;  /* 0x00000000008c7944 */ /* 0x004fea0003c00000 */
[----:B------:R-:W-:Y:S05]  /*0f30*/  BSYNC.RECONVERGENT B1 ;  /* 0x0000000000017941 */ /* 0x000fea0003800200 */
.L_x_19:
[----:B------:R-:W-:Y:S05]  /*0f40*/  BRA `(.L_x_20) ;  /* 0x0000000000107947 */ /* 0x000fea0003800000 */
.L_x_18:
[----:B--2---:R-:W-:Y:S01]  /*0f50*/  FMUL.FTZ R3, R8, R9 ;  /* 0x0000000908037220 */ /* 0x004fe20000410000 */
[----:B------:R-:W-:-:S03]  /*0f60*/  FMUL.FTZ R6, R9, 0.5 ;  /* 0x3f00000009067820 */ /* 0x000fc60000410000 */
[----:B------:R-:W-:-:S04]  /*0f70*/  FFMA R0, -R3, R3, R8 ;  /* 0x0000000303007223 */ /* 0x000fc80000000108 */
[----:B------:R-:W-:-:S07]  /*0f80*/  FFMA R3, R0, R6, R3 ;  /* 0x0000000600037223 */ /* 0x000fce0000000003 */
.L_x_20:
[----:B------:R-:W-:Y:S05]  /*0f90*/  BSYNC.RECONVERGENT B0 ;  /* 0x0000000000007941 */ /* 0x000fea0003800200 */
.L_x_17:
[----:B------:R-:W0:Y:S01]  /*0fa0*/  S2UR UR5, SR_CgaCtaId ;  /* 0x00000000000579c3 */ /* 0x000e220000008800 */
[----:B------:R-:W-:Y:S01]  /*0fb0*/  UMOV UR4, 0x400 ;  /* 0x0000040000047882 */ /* 0x000fe20000000000 */
[----:B------:R-:W1:Y:S06]  /*0fc0*/  LDCU UR7, c[0x0][0x394] ;  /* 0x00007280ff0777ac */ /* 0x000e6c0008000800 */
[----:B------:R-:W2:Y:S01]  /*0fd0*/  LDC.64 R6, c[0x0][0x388] ;  /* 0x0000e200ff067b82 */ /* 0x000ea20000000a00 */
[----:B01----:R-:W-:-:S12]  /*0fe0*/  ULEA UR4, UR5, UR4, 0x18 ;  /* 0x0000000405047291 */ /* 0x003fd8000f8ec0ff */
.L_x_23:
[----:B0-----:R-:W-:Y:S01]  /*0ff0*/  LEA R8, R5, UR4, 0x2 ;  /* 0x0000000405087c11 */ /* 0x001fe2000f8e10ff */
[----:B------:R-:W0:Y:S01]  /*1000*/  MUFU.RCP R10, R3 ;  /* 0x00000003000a7308 */ /* 0x000e220000001000 */
[----:B------:R-:W-:Y:S03]  /*1010*/  BSSY.RECONVERGENT B0, `(.L_x_21) ;  /* 0x000000d000007945 */ /* 0x000fe60003800200 */
[----:B------:R-:W1:Y:S01]  /*1020*/  LDS R9, [R8] ;  /* 0x0000000008097984 */ /* 0x000e620000000800 */
[----:B0-----:R-:W-:-:S04]  /*1030*/  FFMA R11, R10, -R3, 1 ;  /* 0x3f8000000a0b7423 */ /* 0x001fc80000000803 */
[----:B------:R-:W-:Y:S01]  /*1040*/  FFMA R11, R10, R11, R10 ;  /* 0x0000000b0a0b7223 */ /* 0x000fe2000000000a */
[----:B-1----:R-:W-:-:S04]  /*1050*/  FADD R0, R9, -R4 ;  /* 0x8000000409007221 */ /* 0x002fc80000000000 */
[----:B------:R-:W0:Y:S01]  /*1060*/  FCHK P0, R0, R3 ;  /* 0x0000000300007302 */ /* 0x000e220000000000 */
[----:B------:R-:W-:-:S04]  /*1070*/  FFMA R10, R0, R11, RZ ;  /* 0x0000000b000a7223 */ /* 0x000fc800000000ff */
[----:B------:R-:W-:-:S04]  /*1080*/  FFMA R9, R10, -R3, R0 ;  /* 0x800000030a097223 */ /* 0x000fc80000000000 */
[----:B------:R-:W-:Y:S01]  /*1090*/  FFMA R11, R11, R9, R10 ;  /* 0x000000090b0b7223 */ /* 0x000fe2000000000a */
[----:B0-----:R-:W-:Y:S06]  /*10a0*/  @!P0 BRA `(.L_x_22) ;  /* 0x00000000000c8947 */ /* 0x001fec0003800000 */
[----:B------:R-:W-:-:S07]  /*10b0*/  MOV R8, 0x10d0 ;  /* 0x000010d000087802 */ /* 0x000fce0000000f00 */
[----:B--2---:R-:W-:Y:S05]  /*10c0*/  CALL.REL.NOINC `($__internal_1_$__cuda_sm3x_div_rn_noftz_f32_slowpath) ;  /* 0x0000000000807944 */ /* 0x004fea0003c00000 */
[----:B------:R-:W-:-:S07]  /*10d0*/  MOV R11, R0 ;  /* 0x00000000000b7202 */ /* 0x000fce0000000f00 */
.L_x_22:
[----:B------:R-:W-:Y:S05]  /*10e0*/  BSYNC.RECONVERGENT B0 ;  /* 0x0000000000007941 */ /* 0x000fea0003800200 */
.L_x_21:
[----:B------:R-:W-:Y:S01]  /*10f0*/  IMAD R9, R2, UR7, R5 ;  /* 0x0000000702097c24 */ /* 0x000fe2000f8e0205 */
[----:B------:R-:W-:-:S03]  /*1100*/  IADD3 R5, PT, PT, R5, UR6, RZ ;  /* 0x0000000605057c10 */ /* 0x000fc6000fffe0ff */
[----:B--2---:R-:W-:Y:S01]  /*1110*/  IMAD.WIDE.U32 R8, R9, 0x4, R6 ;  /* 0x0000000409087825 */ /* 0x004fe200078e0006 */
[----:B------:R-:W-:-:S04]  /*1120*/  ISETP.GE.AND P0, PT, R5, UR7, PT ;  /* 0x0000000705007c0c */ /* 0x000fc8000bf06270 */
[----:B------:R0:W-:Y:S09]  /*1130*/  STG.E desc[UR8][R8.64], R11 ;  /* 0x0000000b08007986 */ /* 0x0001f2000c101908 */
[----:B------:R-:W-:Y:S05]  /*1140*/  @!P0 BRA `(.L_x_23) ;  /* 0xfffffffc00a88947 */ /* 0x000fea000383ffff */
[----:B------:R-:W-:Y:S05]  /*1150*/  EXIT ;  /* 0x000000000000794d */ /* 0x000fea0003800000 */
        .weak           $__internal_0_$__cuda_sm20_sqrt_rn_f32_slowpath
        .type           $__internal_0_$__cuda_sm20_sqrt_rn_f32_slowpath,@function
        .size           $__internal_0_$__cuda_sm20_sqrt_rn_f32_slowpath,($__internal_1_$__cuda_sm3x_div_rn_noftz_f32_slowpath - $__internal_0_$__cuda_sm20_sqrt_rn_f32_slowpath)
$__internal_0_$__cuda_sm20_sqrt_rn_f32_slowpath:
[----:B------:R-:W-:-:S13]  /*1160*/  LOP3.LUT P0, RZ, R8, 0x7fffffff, RZ, 0xc0, !PT ;  /* 0x7fffffff08ff7812 */ /* 0x000fda000780c0ff */
[----:B------:R-:W-:Y:S01]  /*1170*/  @!P0 MOV R3, R8 ;  /* 0x0000000800038202 */ /* 0x000fe20000000f00 */
[----:B------:R-:W-:Y:S06]  /*1180*/  @!P0 BRA `(.L_x_24) ;  /* 0x0000000000448947 */ /* 0x000fec0003800000 */
[----:B------:R-:W-:Y:S02]  /*1190*/  FSETP.GEU.FTZ.AND P0, PT, R8, RZ, PT ;  /* 0x000000ff0800720b */ /* 0x000fe40003f1e000 */
[----:B------:R-:W-:-:S11]  /*11a0*/  MOV R0, R8 ;  /* 0x0000000800007202 */ /* 0x000fd60000000f00 */
[----:B------:R-:W-:Y:S01]  /*11b0*/  @!P0 MOV R3, 0x7fffffff ;  /* 0x7fffffff00038802 */ /* 0x000fe20000000f00 */
[----:B------:R-:W-:Y:S06]  /*11c0*/  @!P0 BRA `(.L_x_24) ;  /* 0x0000000000348947 */ /* 0x000fec0003800000 */
[----:B------:R-:W-:-:S13]  /*11d0*/  FSETP.GTU.FTZ.AND P0, PT, |R0|, +INF , PT ;  /* 0x7f8000000000780b */ /* 0x000fda0003f1c200 */
[----:B------:R-:W-:Y:S01]  /*11e0*/  @P0 FADD.FTZ R3, R0, 1 ;  /* 0x3f80000000030421 */ /* 0x000fe20000010000 */
[----:B------:R-:W-:Y:S06]  /*11f0*/  @P0 BRA `(.L_x_24) ;  /* 0x0000000000280947 */ /* 0x000fec0003800000 */
[----:B------:R-:W-:-:S13]  /*1200*/  FSETP.NEU.FTZ.AND P0, PT, |R0|, +INF , PT ;  /* 0x7f8000000000780b */ /* 0x000fda0003f1d200 */
[----:B------:R-:W-:-:S04]  /*1210*/  @P0 FFMA R6, R0, 1.84467440737095516160e+19, RZ ;  /* 0x5f80000000060823 */ /* 0x000fc800000000ff */
[----:B------:R-:W0:Y:S02]  /*1220*/  @P0 MUFU.RSQ R3, R6 ;  /* 0x0000000600030308 */ /* 0x000e240000001400 */
[----:B0-----:R-:W-:Y:S01]  /*1230*/  @P0 FMUL.FTZ R7, R6, R3 ;  /* 0x0000000306070220 */ /* 0x001fe20000410000 */
[----:B------:R-:W-:Y:S01]  /*1240*/  @P0 FMUL.FTZ R9, R3, 0.5 ;  /* 0x3f00000003090820 */ /* 0x000fe20000410000 */
[----:B------:R-:W-:Y:S02]  /*1250*/  @!P0 MOV R3, R0 ;  /* 0x0000000000038202 */ /* 0x000fe40000000f00 */
[----:B------:R-:W-:-:S04]  /*1260*/  @P0 FADD.FTZ R8, -R7, -RZ ;  /* 0x800000ff07080221 */ /* 0x000fc80000010100 */
[----:B------:R-:W-:-:S04]  /*1270*/  @P0 FFMA R8, R7, R8, R6 ;  /* 0x0000000807080223 */ /* 0x000fc80000000006 */
[----:B------:R-:W-:-:S04]  /*1280*/  @P0 FFMA R8, R8, R9, R7 ;  /* 0x0000000908080223 */ /* 0x000fc80000000007 */
[----:B------:R-:W-:-:S07]  /*1290*/  @P0 FMUL.FTZ R3, R8, 2.3283064365386962891e-10 ;  /* 0x2f80000008030820 */ /* 0x000fce0000410000 */
.L_x_24:
[----:B------:R-:W-:Y:S01]  /*12a0*/  HFMA2 R7, -RZ, RZ, 0, 0 ;  /* 0x00000000ff077431 */ /* 0x000fe200000001ff */
[----:B------:R-:W-:-:S04]  /*12b0*/  MOV R6, R10 ;  /* 0x0000000a00067202 */ /* 0x000fc80000000f00 */
[----:B------:R-:W-:Y:S05]  /*12c0*/  RET.REL.NODEC R6 `(_Z9layerNormPKfPfii) ;  /* 0xffffffec064c7950 */ /* 0x000fea0003c3ffff */
        .weak           $__internal_1_$__cuda_sm3x_div_rn_noftz_f32_slowpath
        .type           $__internal_1_$__cuda_sm3x_div_rn_noftz_f32_slowpath,@function
        .size           $__internal_1_$__cuda_sm3x_div_rn_noftz_f32_slowpath,(.L_x_38 - $__internal_1_$__cuda_sm3x_div_rn_noftz_f32_slowpath)
$__internal_1_$__cuda_sm3x_div_rn_noftz_f32_slowpath:
[----:B------:R-:W-:Y:S01]  /*12d0*/  SHF.R.U32.HI R10, RZ, 0x17, R3 ;  /* 0x00000017ff0a7819 */ /* 0x000fe20000011603 */
[----:B------:R-:W-:Y:S01]  /*12e0*/  BSSY.RECONVERGENT B1, `(.L_x_25) ;  /* 0x0000063000017945 */ /* 0x000fe20003800200 */
[----:B------:R-:W-:Y:S02]  /*12f0*/  SHF.R.U32.HI R9, RZ, 0x17, R0 ;  /* 0x00000017ff097819 */ /* 0x000fe40000011600 */
[----:B------:R-:W-:Y:S02]  /*1300*/  LOP3.LUT R10, R10, 0xff, RZ, 0xc0, !PT ;  /* 0x000000ff0a0a7812 */ /* 0x000fe400078ec0ff */
[----:B------:R-:W-:Y:S02]  /*1310*/  LOP3.LUT R14, R9, 0xff, RZ, 0xc0, !PT ;  /* 0x000000ff090e7812 */ /* 0x000fe400078ec0ff */
[----:B------:R-:W-:Y:S02]  /*1320*/  IADD3 R13, PT, PT, R10, -0x1, RZ ;  /* 0xffffffff0a0d7810 */ /* 0x000fe40007ffe0ff */
[----:B------:R-:W-:-:S02]  /*1330*/  IADD3 R12, PT, PT, R14, -0x1, RZ ;  /* 0xffffffff0e0c7810 */ /* 0x000fc40007ffe0ff */
[----:B------:R-:W-:Y:S02]  /*1340*/  ISETP.GT.U32.AND P0, PT, R13, 0xfd, PT ;  /* 0x000000fd0d00780c */ /* 0x000fe40003f04070 */
[----:B------:R-:W-:Y:S02]  /*1350*/  MOV R11, R3 ;  /* 0x00000003000b7202 */ /* 0x000fe40000000f00 */
[----:B------:R-:W-:-:S13]  /*1360*/  ISETP.GT.U32.OR P0, PT, R12, 0xfd, P0 ;  /* 0x000000fd0c00780c */ /* 0x000fda0000704470 */
[----:B------:R-:W-:Y:S01]  /*1370*/  @!P0 MOV R9, RZ ;  /* 0x000000ff00098202 */ /* 0x000fe20000000f00 */
[----:B------:R-:W-:Y:S06]  /*1380*/  @!P0 BRA `(.L_x_26) ;  /* 0x00000000005c8947 */ /* 0x000fec0003800000 */
[----:B------:R-:W-:Y:S02]  /*1390*/  FSETP.GTU.FTZ.AND P0, PT, |R0|, +INF , PT ;  /* 0x7f8000000000780b */ /* 0x000fe40003f1c200 */
[----:B------:R-:W-:-:S04]  /*13a0*/  FSETP.GTU.FTZ.AND P1, PT, |R3|, +INF , PT ;  /* 0x7f8000000300780b */ /* 0x000fc80003f3c200 */
[----:B------:R-:W-:-:S13]  /*13b0*/  PLOP3.LUT P0, PT, P0, P1, PT, 0xf8, 0x8f ;  /* 0x00000000008f781c */ /* 0x000fda0000703f70 */
[----:B------:R-:W-:Y:S05]  /*13c0*/  @P0 BRA `(.L_x_27) ;  /* 0x00000004004c0947 */ /* 0x000fea0003800000 */
[----:B------:R-:W-:-:S13]  /*13d0*/  LOP3.LUT P0, RZ, R11, 0x7fffffff, R0, 0xc8, !PT ;  /* 0x7fffffff0bff7812 */ /* 0x000fda000780c800 */
[----:B------:R-:W-:Y:S05]  /*13e0*/  @!P0 BRA `(.L_x_28) ;  /* 0x00000004003c8947 */ /* 0x000fea0003800000 */
[C---:B------:R-:W-:Y:S02]  /*13f0*/  FSETP.NEU.FTZ.AND P3, PT, |R0|.reuse, +INF , PT ;  /* 0x7f8000000000780b */ /* 0x040fe40003f7d200 */
[----:B------:R-:W-:Y:S02]  /*1400*/  FSETP.NEU.FTZ.AND P1, PT, |R3|, +INF , PT ;  /* 0x7f8000000300780b */ /* 0x000fe40003f3d200 */
[----:B------:R-:W-:-:S11]  /*1410*/  FSETP.NEU.FTZ.AND P0, PT, |R0|, +INF , PT ;  /* 0x7f8000000000780b */ /* 0x000fd60003f1d200 */
[----:B------:R-:W-:Y:S05]  /*1420*/  @!P1 BRA !P3, `(.L_x_28) ;  /* 0x00000004002c9947 */ /* 0x000fea0005800000 */
[----:B------:R-:W-:-:S04]  /*1430*/  LOP3.LUT P3, RZ, R0, 0x7fffffff, RZ, 0xc0, !PT ;  /* 0x7fffffff00ff7812 */ /* 0x000fc8000786c0ff */
[----:B------:R-:W-:-:S13]  /*1440*/  PLOP3.LUT P1, PT, P1, P3, PT, 0x2f, 0xf2 ;  /* 0x0000000000f2781c */ /* 0x000fda0000f26577 */
[----:B------:R-:W-:Y:S05]  /*1450*/  @P1 BRA `(.L_x_29) ;  /* 0x0000000400181947 */ /* 0x000fea0003800000 */
[----:B------:R-:W-:-:S04]  /*1460*/  LOP3.LUT P1, RZ, R11, 0x7fffffff, RZ, 0xc0, !PT ;  /* 0x7fffffff0bff7812 */ /* 0x000fc8000782c0ff */
[----:B------:R-:W-:-:S13]  /*1470*/  PLOP3.LUT P0, PT, P0, P1, PT, 0x2f, 0xf2 ;  /* 0x0000000000f2781c */ /* 0x000fda0000702577 */
[----:B------:R-:W-:Y:S05]  /*1480*/  @P0 BRA `(.L_x_30) ;  /* 0x0000000400000947 */ /* 0x000fea0003800000 */
[----:B------:R-:W-:Y:S02]  /*1490*/  ISETP.GE.AND P0, PT, R12, RZ, PT ;  /* 0x000000ff0c00720c */ /* 0x000fe40003f06270 */
[----:B------:R-:W-:-:S11]  /*14a0*/  ISETP.GE.AND P1, PT, R13, RZ, PT ;  /* 0x000000ff0d00720c */ /* 0x000fd60003f26270 */
[----:B------:R-:W-:Y:S01]  /*14b0*/  @P0 MOV R9, RZ ;  /* 0x000000ff00090202 */ /* 0x000fe20000000f00 */
[----:B------:R-:W-:Y:S01]  /*14c0*/  @!P0 FFMA R0, R0, 1.84467440737095516160e+19, RZ ;  /* 0x5f80000000008823 */ /* 0x000fe200000000ff */
[----:B------:R-:W-:Y:S01]  /*14d0*/  @!P0 MOV R9, 0xffffffc0 ;  /* 0xffffffc000098802 */ /* 0x000fe20000000f00 */
[----:B------:R-:W-:-:S03]  /*14e0*/  @!P1 FFMA R11, R3, 1.84467440737095516160e+19, RZ ;  /* 0x5f800000030b9823 */ /* 0x000fc600000000ff */
[----:B------:R-:W-:-:S07]  /*14f0*/  @!P1 IADD3 R9, PT, PT, R9, 0x40, RZ ;  /* 0x0000004009099810 */ /* 0x000fce0007ffe0ff */
.L_x_26:
[----:B------:R-:W-:Y:S01]  /*1500*/  LEA R12, R10, 0xc0800000, 0x17 ;  /* 0xc08000000a0c7811 */ /* 0x000fe200078eb8ff */
[----:B------:R-:W-:Y:S03]  /*1510*/  BSSY.RECONVERGENT B2, `(.L_x_31) ;  /* 0x0000036000027945 */ /* 0x000fe60003800200 */
[----:B------:R-:W-:Y:S02]  /*1520*/  IADD3 R12, PT, PT, -R12, R11, RZ ;  /* 0x0000000b0c0c7210 */ /* 0x000fe40007ffe1ff */
[----:B------:R-:W-:Y:S02]  /*1530*/  IADD3 R11, PT, PT, R14, -0x7f, RZ ;  /* 0xffffff810e0b7810 */ /* 0x000fe40007ffe0ff */
[----:B------:R0:W1:Y:S01]  /*1540*/  MUFU.RCP R13, R12 ;  /* 0x0000000c000d7308 */ /* 0x0000620000001000 */
[----:B------:R-:W-:Y:S02]  /*1550*/  FADD.FTZ R15, -R12, -RZ ;  /* 0x800000ff0c0f7221 */ /* 0x000fe40000010100 */
[C---:B------:R-:W-:Y:S01]  /*1560*/  IMAD R0, R11.reuse, -0x800000, R0 ;  /* 0xff8000000b007824 */ /* 0x040fe200078e0200 */
[----:B0-----:R-:W-:-:S04]  /*1570*/  IADD3 R12, PT, PT, R11, 0x7f, -R10 ;  /* 0x0000007f0b0c7810 */ /* 0x001fc80007ffe80a */
[----:B------:R-:W-:Y:S01]  /*1580*/  IADD3 R9, PT, PT, R12, R9, RZ ;  /* 0x000000090c097210 */ /* 0x000fe20007ffe0ff */
[----:B-1----:R-:W-:-:S04]  /*1590*/  FFMA R14, R13, R15, 1 ;  /* 0x3f8000000d0e7423 */ /* 0x002fc8000000000f */
[----:B------:R-:W-:-:S04]  /*15a0*/  FFMA R16, R13, R14, R13 ;  /* 0x0000000e0d107223 */ /* 0x000fc8000000000d */
[----:B------:R-:W-:-:S04]  /*15b0*/  FFMA R13, R0, R16, RZ ;  /* 0x00000010000d7223 */ /* 0x000fc800000000ff */
[----:B------:R-:W-:-:S04]  /*15c0*/  FFMA R14, R15, R13, R0 ;  /* 0x0000000d0f0e7223 */ /* 0x000fc80000000000 */
[----:B------:R-:W-:-:S04]  /*15d0*/  FFMA R13, R16, R14, R13 ;  /* 0x0000000e100d7223 */ /* 0x000fc8000000000d */
[----:B------:R-:W-:-:S04]  /*15e0*/  FFMA R14, R15, R13, R0 ;  /* 0x0000000d0f0e7223 */ /* 0x000fc80000000000 */
[----:B------:R-:W-:-:S05]  /*15f0*/  FFMA R0, R16, R14, R13 ;  /* 0x0000000e10007223 */ /* 0x000fca000000000d */
[----:B------:R-:W-:-:S04]  /*1600*/  SHF.R.U32.HI R10, RZ, 0x17, R0 ;  /* 0x00000017ff0a7819 */ /* 0x000fc80000011600 */
[----:B------:R-:W-:-:S04]  /*1610*/  LOP3.LUT R10, R10, 0xff, RZ, 0xc0, !PT ;  /* 0x000000ff0a0a7812 */ /* 0x000fc800078ec0ff */
[----:B------:R-:W-:-:S04]  /*1620*/  IADD3 R15, PT, PT, R10, R9, RZ ;  /* 0x000000090a0f7210 */ /* 0x000fc80007ffe0ff */
[----:B------:R-:W-:-:S04]  /*1630*/  IADD3 R10, PT, PT, R15, -0x1, RZ ;  /* 0xffffffff0f0a7810 */ /* 0x000fc80007ffe0ff */
[----:B------:R-:W-:-:S13]  /*1640*/  ISETP.GE.U32.AND P0, PT, R10, 0xfe, PT ;  /* 0x000000fe0a00780c */ /* 0x000fda0003f06070 */
[----:B------:R-:W-:Y:S05]  /*1650*/  @!P0 BRA `(.L_x_32) ;  /* 0x0000000000808947 */ /* 0x000fea0003800000 */
[----:B------:R-:W-:-:S13]  /*1660*/  ISETP.GT.AND P0, PT, R15, 0xfe, PT ;  /* 0x000000fe0f00780c */ /* 0x000fda0003f04270 */
[----:B------:R-:W-:Y:S05]  /*1670*/  @P0 BRA `(.L_x_33) ;  /* 0x00000000006c0947 */ /* 0x000fea0003800000 */
[----:B------:R-:W-:-:S13]  /*1680*/  ISETP.GE.AND P0, PT, R15, 0x1, PT ;  /* 0x000000010f00780c */ /* 0x000fda0003f06270 */
[----:B------:R-:W-:Y:S05]  /*1690*/  @P0 BRA `(.L_x_34) ;  /* 0x0000000000740947 */ /* 0x000fea0003800000 */
[----:B------:R-:W-:Y:S02]  /*16a0*/  ISETP.GE.AND P0, PT, R15, -0x18, PT ;  /* 0xffffffe80f00780c */ /* 0x000fe40003f06270 */
[----:B------:R-:W-:-:S11]  /*16b0*/  LOP3.LUT R0, R0, 0x80000000, RZ, 0xc0, !PT ;  /* 0x8000000000007812 */ /* 0x000fd600078ec0ff */
[----:B------:R-:W-:Y:S05]  /*16c0*/  @!P0 BRA `(.L_x_34) ;  /* 0x0000000000688947 */ /* 0x000fea0003800000 */
[CCC-:B------:R-:W-:Y:S01]  /*16d0*/  FFMA.RZ R9, R16.reuse, R14.reuse, R13.reuse ;  /* 0x0000000e10097223 */ /* 0x1c0fe2000000c00d */
[C---:B------:R-:W-:Y:S01]  /*16e0*/  IADD3 R12, PT, PT, R15.reuse, 0x20, RZ ;  /* 0x000000200f0c7810 */ /* 0x040fe20007ffe0ff */
[CCC-:B------:R-:W-:Y:S01]  /*16f0*/  FFMA.RM R10, R16.reuse, R14.reuse, R13.reuse ;  /* 0x0000000e100a7223 */ /* 0x1c0fe2000000400d */
[----:B------:R-:W-:Y:S02]  /*1700*/  ISETP.NE.AND P3, PT, R15, RZ, PT ;  /* 0x000000ff0f00720c */ /* 0x000fe40003f65270 */
[----:B------:R-:W-:Y:S01]  /*1710*/  LOP3.LUT R11, R9, 0x7fffff, RZ, 0xc0, !PT ;  /* 0x007fffff090b7812 */ /* 0x000fe200078ec0ff */
[----:B------:R-:W-:Y:S01]  /*1720*/  FFMA.RP R9, R16, R14, R13 ;  /* 0x0000000e10097223 */ /* 0x000fe2000000800d */
[----:B------:R-:W-:Y:S02]  /*1730*/  ISETP.NE.AND P1, PT, R15, RZ, PT ;  /* 0x000000ff0f00720c */ /* 0x000fe40003f25270 */
[----:B------:R-:W-:Y:S02]  /*1740*/  LOP3.LUT R11, R11, 0x800000, RZ, 0xfc, !PT ;  /* 0x008000000b0b7812 */ /* 0x000fe400078efcff */
[----:B------:R-:W-:-:S02]  /*1750*/  IADD3 R13, PT, PT, -R15, RZ, RZ ;  /* 0x000000ff0f0d7210 */ /* 0x000fc40007ffe1ff */
[----:B------:R-:W-:Y:S02]  /*1760*/  SHF.L.U32 R12, R11, R12, RZ ;  /* 0x0000000c0b0c7219 */ /* 0x000fe400000006ff */
[----:B------:R-:W-:Y:S02]  /*1770*/  FSETP.NEU.FTZ.AND P0, PT, R9, R10, PT ;  /* 0x0000000a0900720b */ /* 0x000fe40003f1d000 */
[----:B------:R-:W-:Y:S02]  /*1780*/  SEL R10, R13, RZ, P3 ;  /* 0x000000ff0d0a7207 */ /* 0x000fe40001800000 */
[----:B------:R-:W-:Y:S02]  /*1790*/  ISETP.NE.AND P1, PT, R12, RZ, P1 ;  /* 0x000000ff0c00720c */ /* 0x000fe40000f25270 */
[----:B------:R-:W-:Y:S02]  /*17a0*/  SHF.R.U32.HI R10, RZ, R10, R11 ;  /* 0x0000000aff0a7219 */ /* 0x000fe4000001160b */
[----:B------:R-:W-:-:S02]  /*17b0*/  PLOP3.LUT P0, PT, P0, P1, PT, 0xf8, 0x8f ;  /* 0x00000000008f781c */ /* 0x000fc40000703f70 */
[----:B------:R-:W-:Y:S02]  /*17c0*/  SHF.R.U32.HI R12, RZ, 0x1, R10 ;  /* 0x00000001ff0c7819 */ /* 0x000fe4000001160a */
[----:B------:R-:W-:-:S04]  /*17d0*/  SEL R9, RZ, 0x1, !P0 ;  /* 0x00000001ff097807 */ /* 0x000fc80004000000 */
[----:B------:R-:W-:-:S04]  /*17e0*/  LOP3.LUT R9, R9, 0x1, R12, 0xf8, !PT ;  /* 0x0000000109097812 */ /* 0x000fc800078ef80c */
[----:B------:R-:W-:-:S04]  /*17f0*/  LOP3.LUT R9, R9, R10, RZ, 0xc0, !PT ;  /* 0x0000000a09097212 */ /* 0x000fc800078ec0ff */
[----:B------:R-:W-:-:S04]  /*1800*/  IADD3 R9, PT, PT, R12, R9, RZ ;  /* 0x000000090c097210 */ /* 0x000fc80007ffe0ff */
[----:B------:R-:W-:Y:S01]  /*1810*/  LOP3.LUT R0, R9, R0, RZ, 0xfc, !PT ;  /* 0x0000000009007212 */ /* 0x000fe200078efcff */
[----:B------:R-:W-:Y:S06]  /*1820*/  BRA `(.L_x_34) ;  /* 0x0000000000107947 */ /* 0x000fec0003800000 */
.L_x_33:
[----:B------:R-:W-:-:S04]  /*1830*/  LOP3.LUT R0, R0, 0x80000000, RZ, 0xc0, !PT ;  /* 0x8000000000007812 */ /* 0x000fc800078ec0ff */
[----:B------:R-:W-:Y:S01]  /*1840*/  LOP3.LUT R0, R0, 0x7f800000, RZ, 0xfc, !PT ;  /* 0x7f80000000007812 */ /* 0x000fe200078efcff */
[----:B------:R-:W-:Y:S06]  /*1850*/  BRA `(.L_x_34) ;  /* 0x0000000000047947 */ /* 0x000fec0003800000 */
.L_x_32:
[----:B------:R-:W-:-:S07]  /*1860*/  LEA R0, R9, R0, 0x17 ;  /* 0x0000000009007211 */ /* 0x000fce00078eb8ff */
.L_x_34:
[----:B------:R-:W-:Y:S05]  /*1870*/  BSYNC.RECONVERGENT B2 ;  /* 0x0000000000027941 */ /* 0x000fea0003800200 */
.L_x_31:
[----:B------:R-:W-:Y:S05]  /*1880*/  BRA `(.L_x_35) ;  /* 0x0000000000207947 */ /* 0x000fea0003800000 */
.L_x_30:
[----:B------:R-:W-:-:S04]  /*1890*/  LOP3.LUT R0, R11, 0x80000000, R0, 0x48, !PT ;  /* 0x800000000b007812 */ /* 0x000fc800078e4800 */
[----:B------:R-:W-:Y:S01]  /*18a0*/  LOP3.LUT R0, R0, 0x7f800000, RZ, 0xfc, !PT ;  /* 0x7f80000000007812 */ /* 0x000fe200078efcff */
[----:B------:R-:W-:Y:S06]  /*18b0*/  BRA `(.L_x_35) ;  /* 0x0000000000147947 */ /* 0x000fec0003800000 */
.L_x_29:
[----:B------:R-:W-:Y:S01]  /*18c0*/  LOP3.LUT R0, R11, 0x80000000, R0, 0x48, !PT ;  /* 0x800000000b007812 */ /* 0x000fe200078e4800 */
[----:B------:R-:W-:Y:S06]  /*18d0*/  BRA `(.L_x_35) ;  /* 0x00000000000c7947 */ /* 0x000fec0003800000 */
.L_x_28:
[----:B------:R-:W0:Y:S01]  /*18e0*/  MUFU.RSQ R0, -QNAN ;  /* 0xffc0000000007908 */ /* 0x000e220000001400 */
[----:B------:R-:W-:Y:S05]  /*18f0*/  BRA `(.L_x_35) ;  /* 0x0000000000047947 */ /* 0x000fea0003800000 */
.L_x_27:
[----:B------:R-:W-:-:S07]  /*1900*/  FADD.FTZ R0, R0, R3 ;  /* 0x0000000300007221 */ /* 0x000fce0000010000 */
.L_x_35:
[----:B------:R-:W-:Y:S05]  /*1910*/  BSYNC.RECONVERGENT B1 ;  /* 0x0000000000017941 */ /* 0x000fea0003800200 */
.L_x_25:
[----:B------:R-:W-:-:S04]  /*1920*/  HFMA2 R9, -RZ, RZ, 0, 0 ;  /* 0x00000000ff097431 */ /* 0x000fc800000001ff */
[----:B0-----:R-:W-:Y:S05]  /*1930*/  RET.REL.NODEC R8 `(_Z9layerNormPKfPfii) ;  /* 0xffffffe408b07950 */ /* 0x001fea0003c3ffff */
.L_x_36:
[----:B------:R-:W-:-:S00]  /*1940*/  BRA `(.L_x_36) ;  /* 0xfffffffc00fc7947 */ /* 0x000fc0000383ffff */
[----:B------:R-:W-:-:S00]  /*1950*/  NOP ;  /* 0x0000000000007918 */ /* 0x000fc00000000000 */
        /* <DEDUP_REMOVED lines=10> */
.L_x_38:


//--------------------- .nv.shared._Z9layerNormPKfPfii --------------------------
	.section	.nv.shared._Z9layerNormPKfPfii,"aw",@nobits
	.sectionflags	@""
	.align	16
	.zero		1024


//--------------------- .nv.shared.reserved.0     --------------------------
	.section	.nv.shared.reserved.0,"aw",@nobits
	.weak		__nv_reservedSMEM_offset_0_alias
	.size		__nv_reservedSMEM_offset_0_alias, 0, 64
	.other		__nv_reservedSMEM_offset_0_alias,@"STO_CUDA_RESERVED_SHARED STV_DEFAULT"
__nv_reservedSMEM_offset_0_alias:
	.zero		0
	.zero		64


//--------------------- .nv.constant0._Z9layerNormPKfPfii --------------------------
	.section	.nv.constant0._Z9layerNormPKfPfii,"a",@progbits
	.sectionflags	@""
	.align	4
.nv.constant0._Z9layerNormPKfPfii:
	.zero		920


//--------------------- SYMBOLS --------------------------

	.type		.nv.reservedSmem.offset0,@object
	.size		.nv.reservedSmem.offset0,0x4
	.type		.nv.reservedSmem.cap,@object
	.size		.nv.reservedSmem.cap,0x4
